//
// Generated by NVIDIA NVVM Compiler
//
// Compiler Build ID: CL-36424714
// Cuda compilation tools, release 13.0, V13.0.88
// Based on NVVM 20.0.0
//

.version 9.0
.target sm_100
.address_size 64

	// .globl	_Z13avg_filter5x5PiS_ii

.visible .entry _Z13avg_filter5x5PiS_ii(
	.param .u64 .ptr .align 1 _Z13avg_filter5x5PiS_ii_param_0,
	.param .u64 .ptr .align 1 _Z13avg_filter5x5PiS_ii_param_1,
	.param .u32 _Z13avg_filter5x5PiS_ii_param_2,
	.param .u32 _Z13avg_filter5x5PiS_ii_param_3
)
{
	.reg .pred 	%p<11>;
	.reg .b32 	%r<175>;
	.reg .b32 	%f<51>;
	.reg .b64 	%rd<68>;

	ld.param.u32 	%r82, [_Z13avg_filter5x5PiS_ii_param_2];
	ld.param.u32 	%r81, [_Z13avg_filter5x5PiS_ii_param_3];
	mov.u32 	%r83, %ntid.x;
	mov.u32 	%r84, %ctaid.x;
	mov.u32 	%r85, %tid.x;
	mad.lo.s32 	%r1, %r83, %r84, %r85;
	mov.u32 	%r86, %ntid.y;
	mov.u32 	%r87, %ctaid.y;
	mov.u32 	%r88, %tid.y;
	mad.lo.s32 	%r89, %r86, %r87, %r88;
	setp.ge.s32 	%p1, %r1, %r81;
	setp.ge.s32 	%p2, %r89, %r82;
	or.pred  	%p3, %p1, %p2;
	@%p3 bra 	$L__BB0_5;
	setp.eq.s32 	%p4, %r1, 0;
	setp.eq.s32 	%p5, %r89, 0;
	or.pred  	%p6, %p4, %p5;
	add.s32 	%r3, %r81, -1;
	setp.eq.s32 	%p7, %r1, %r3;
	or.pred  	%p8, %p6, %p7;
	add.s32 	%r4, %r82, -1;
	setp.eq.s32 	%p9, %r89, %r4;
	or.pred  	%p10, %p8, %p9;
	@%p10 bra 	$L__BB0_3;
	ld.param.u64 	%rd65, [_Z13avg_filter5x5PiS_ii_param_0];
	add.s32 	%r90, %r89, -1;
	mad.lo.s32 	%r91, %r90, %r81, %r1;
	add.s32 	%r92, %r91, -1;
	cvta.to.global.u64 	%rd3, %rd65;
	mul.wide.s32 	%rd4, %r92, 4;
	add.s64 	%rd5, %rd3, %rd4;
	ld.global.u32 	%r174, [%rd5];
	ld.global.u32 	%r173, [%rd5+4];
	ld.global.u32 	%r172, [%rd5+8];
	ld.global.u32 	%r171, [%rd5+12];
	ld.global.u32 	%r170, [%rd5+16];
	mul.wide.s32 	%rd6, %r81, 4;
	add.s64 	%rd7, %rd5, %rd6;
	ld.global.u32 	%r169, [%rd7];
	ld.global.u32 	%r168, [%rd7+4];
	ld.global.u32 	%r167, [%rd7+8];
	ld.global.u32 	%r166, [%rd7+12];
	ld.global.u32 	%r165, [%rd7+16];
	add.s64 	%rd8, %rd7, %rd6;
	ld.global.u32 	%r164, [%rd8];
	ld.global.u32 	%r163, [%rd8+4];
	ld.global.u32 	%r162, [%rd8+8];
	ld.global.u32 	%r161, [%rd8+12];
	ld.global.u32 	%r160, [%rd8+16];
	add.s64 	%rd9, %rd8, %rd6;
	ld.global.u32 	%r159, [%rd9];
	ld.global.u32 	%r158, [%rd9+4];
	ld.global.u32 	%r157, [%rd9+8];
	ld.global.u32 	%r156, [%rd9+12];
	ld.global.u32 	%r155, [%rd9+16];
	add.s64 	%rd10, %rd9, %rd6;
	ld.global.u32 	%r154, [%rd10];
	ld.global.u32 	%r153, [%rd10+4];
	ld.global.u32 	%r152, [%rd10+8];
	ld.global.u32 	%r151, [%rd10+12];
	ld.global.u32 	%r150, [%rd10+16];
	bra.uni 	$L__BB0_4;
$L__BB0_3:
	ld.param.u64 	%rd66, [_Z13avg_filter5x5PiS_ii_param_0];
	max.s32 	%r93, %r1, 2;
	add.s32 	%r94, %r93, -2;
	min.s32 	%r95, %r94, %r3;
	max.u32 	%r96, %r89, 2;
	add.s32 	%r97, %r96, -2;
	min.u32 	%r98, %r97, %r4;
	mul.lo.s32 	%r99, %r98, %r81;
	add.s32 	%r100, %r95, %r99;
	cvta.to.global.u64 	%rd11, %rd66;
	mul.wide.s32 	%rd12, %r100, 4;
	add.s64 	%rd13, %rd11, %rd12;
	ld.global.u32 	%r174, [%rd13];
	max.s32 	%r101, %r1, 1;
	add.s32 	%r102, %r101, -1;
	min.s32 	%r103, %r102, %r3;
	add.s32 	%r104, %r103, %r99;
	mul.wide.s32 	%rd14, %r104, 4;
	add.s64 	%rd15, %rd11, %rd14;
	ld.global.u32 	%r173, [%rd15];
	max.s32 	%r105, %r1, 0;
	min.s32 	%r106, %r105, %r3;
	add.s32 	%r107, %r106, %r99;
	mul.wide.s32 	%rd16, %r107, 4;
	add.s64 	%rd17, %rd11, %rd16;
	ld.global.u32 	%r172, [%rd17];
	max.s32 	%r108, %r1, -1;
	add.s32 	%r109, %r108, 1;
	min.s32 	%r110, %r109, %r3;
	add.s32 	%r111, %r110, %r99;
	mul.wide.s32 	%rd18, %r111, 4;
	add.s64 	%rd19, %rd11, %rd18;
	ld.global.u32 	%r171, [%rd19];
	max.s32 	%r112, %r1, -2;
	add.s32 	%r113, %r112, 2;
	min.s32 	%r114, %r113, %r3;
	add.s32 	%r115, %r114, %r99;
	mul.wide.s32 	%rd20, %r115, 4;
	add.s64 	%rd21, %rd11, %rd20;
	ld.global.u32 	%r170, [%rd21];
	max.u32 	%r116, %r89, 1;
	add.s32 	%r117, %r116, -1;
	min.u32 	%r118, %r117, %r4;
	mul.lo.s32 	%r119, %r118, %r81;
	add.s32 	%r120, %r95, %r119;
	mul.wide.s32 	%rd22, %r120, 4;
	add.s64 	%rd23, %rd11, %rd22;
	ld.global.u32 	%r169, [%rd23];
	add.s32 	%r121, %r103, %r119;
	mul.wide.s32 	%rd24, %r121, 4;
	add.s64 	%rd25, %rd11, %rd24;
	ld.global.u32 	%r168, [%rd25];
	add.s32 	%r122, %r106, %r119;
	mul.wide.s32 	%rd26, %r122, 4;
	add.s64 	%rd27, %rd11, %rd26;
	ld.global.u32 	%r167, [%rd27];
	add.s32 	%r123, %r110, %r119;
	mul.wide.s32 	%rd28, %r123, 4;
	add.s64 	%rd29, %rd11, %rd28;
	ld.global.u32 	%r166, [%rd29];
	add.s32 	%r124, %r114, %r119;
	mul.wide.s32 	%rd30, %r124, 4;
	add.s64 	%rd31, %rd11, %rd30;
	ld.global.u32 	%r165, [%rd31];
	min.u32 	%r125, %r89, %r4;
	mul.lo.s32 	%r126, %r125, %r81;
	add.s32 	%r127, %r95, %r126;
	mul.wide.s32 	%rd32, %r127, 4;
	add.s64 	%rd33, %rd11, %rd32;
	ld.global.u32 	%r164, [%rd33];
	add.s32 	%r128, %r103, %r126;
	mul.wide.s32 	%rd34, %r128, 4;
	add.s64 	%rd35, %rd11, %rd34;
	ld.global.u32 	%r163, [%rd35];
	add.s32 	%r129, %r106, %r126;
	mul.wide.s32 	%rd36, %r129, 4;
	add.s64 	%rd37, %rd11, %rd36;
	ld.global.u32 	%r162, [%rd37];
	add.s32 	%r130, %r110, %r126;
	mul.wide.s32 	%rd38, %r130, 4;
	add.s64 	%rd39, %rd11, %rd38;
	ld.global.u32 	%r161, [%rd39];
	add.s32 	%r131, %r114, %r126;
	mul.wide.s32 	%rd40, %r131, 4;
	add.s64 	%rd41, %rd11, %rd40;
	ld.global.u32 	%r160, [%rd41];
	add.s32 	%r132, %r89, 1;
	min.u32 	%r133, %r132, %r4;
	mul.lo.s32 	%r134, %r133, %r81;
	add.s32 	%r135, %r95, %r134;
	mul.wide.s32 	%rd42, %r135, 4;
	add.s64 	%rd43, %rd11, %rd42;
	ld.global.u32 	%r159, [%rd43];
	add.s32 	%r136, %r103, %r134;
	mul.wide.s32 	%rd44, %r136, 4;
	add.s64 	%rd45, %rd11, %rd44;
	ld.global.u32 	%r158, [%rd45];
	add.s32 	%r137, %r106, %r134;
	mul.wide.s32 	%rd46, %r137, 4;
	add.s64 	%rd47, %rd11, %rd46;
	ld.global.u32 	%r157, [%rd47];
	add.s32 	%r138, %r110, %r134;
	mul.wide.s32 	%rd48, %r138, 4;
	add.s64 	%rd49, %rd11, %rd48;
	ld.global.u32 	%r156, [%rd49];
	add.s32 	%r139, %r114, %r134;
	mul.wide.s32 	%rd50, %r139, 4;
	add.s64 	%rd51, %rd11, %rd50;
	ld.global.u32 	%r155, [%rd51];
	add.s32 	%r140, %r89, 2;
	min.u32 	%r141, %r140, %r4;
	mul.lo.s32 	%r142, %r141, %r81;
	add.s32 	%r143, %r95, %r142;
	mul.wide.s32 	%rd52, %r143, 4;
	add.s64 	%rd53, %rd11, %rd52;
	ld.global.u32 	%r154, [%rd53];
	add.s32 	%r144, %r103, %r142;
	mul.wide.s32 	%rd54, %r144, 4;
	add.s64 	%rd55, %rd11, %rd54;
	ld.global.u32 	%r153, [%rd55];
	add.s32 	%r145, %r106, %r142;
	mul.wide.s32 	%rd56, %r145, 4;
	add.s64 	%rd57, %rd11, %rd56;
	ld.global.u32 	%r152, [%rd57];
	add.s32 	%r146, %r110, %r142;
	mul.wide.s32 	%rd58, %r146, 4;
	add.s64 	%rd59, %rd11, %rd58;
	ld.global.u32 	%r151, [%rd59];
	add.s32 	%r147, %r114, %r142;
	mul.wide.s32 	%rd60, %r147, 4;
	add.s64 	%rd61, %rd11, %rd60;
	ld.global.u32 	%r150, [%rd61];
$L__BB0_4:
	ld.param.u64 	%rd67, [_Z13avg_filter5x5PiS_ii_param_1];
	cvt.rn.f32.s32 	%f1, %r174;
	fma.rn.f32 	%f2, %f1, 0f3D23D70A, 0f00000000;
	cvt.rn.f32.s32 	%f3, %r173;
	fma.rn.f32 	%f4, %f3, 0f3D23D70A, %f2;
	cvt.rn.f32.s32 	%f5, %r172;
	fma.rn.f32 	%f6, %f5, 0f3D23D70A, %f4;
	cvt.rn.f32.s32 	%f7, %r171;
	fma.rn.f32 	%f8, %f7, 0f3D23D70A, %f6;
	cvt.rn.f32.s32 	%f9, %r170;
	fma.rn.f32 	%f10, %f9, 0f3D23D70A, %f8;
	cvt.rn.f32.s32 	%f11, %r169;
	fma.rn.f32 	%f12, %f11, 0f3D23D70A, %f10;
	cvt.rn.f32.s32 	%f13, %r168;
	fma.rn.f32 	%f14, %f13, 0f3D23D70A, %f12;
	cvt.rn.f32.s32 	%f15, %r167;
	fma.rn.f32 	%f16, %f15, 0f3D23D70A, %f14;
	cvt.rn.f32.s32 	%f17, %r166;
	fma.rn.f32 	%f18, %f17, 0f3D23D70A, %f16;
	cvt.rn.f32.s32 	%f19, %r165;
	fma.rn.f32 	%f20, %f19, 0f3D23D70A, %f18;
	cvt.rn.f32.s32 	%f21, %r164;
	fma.rn.f32 	%f22, %f21, 0f3D23D70A, %f20;
	cvt.rn.f32.s32 	%f23, %r163;
	fma.rn.f32 	%f24, %f23, 0f3D23D70A, %f22;
	cvt.rn.f32.s32 	%f25, %r162;
	fma.rn.f32 	%f26, %f25, 0f3D23D70A, %f24;
	cvt.rn.f32.s32 	%f27, %r161;
	fma.rn.f32 	%f28, %f27, 0f3D23D70A, %f26;
	cvt.rn.f32.s32 	%f29, %r160;
	fma.rn.f32 	%f30, %f29, 0f3D23D70A, %f28;
	cvt.rn.f32.s32 	%f31, %r159;
	fma.rn.f32 	%f32, %f31, 0f3D23D70A, %f30;
	cvt.rn.f32.s32 	%f33, %r158;
	fma.rn.f32 	%f34, %f33, 0f3D23D70A, %f32;
	cvt.rn.f32.s32 	%f35, %r157;
	fma.rn.f32 	%f36, %f35, 0f3D23D70A, %f34;
	cvt.rn.f32.s32 	%f37, %r156;
	fma.rn.f32 	%f38, %f37, 0f3D23D70A, %f36;
	cvt.rn.f32.s32 	%f39, %r155;
	fma.rn.f32 	%f40, %f39, 0f3D23D70A, %f38;
	cvt.rn.f32.s32 	%f41, %r154;
	fma.rn.f32 	%f42, %f41, 0f3D23D70A, %f40;
	cvt.rn.f32.s32 	%f43, %r153;
	fma.rn.f32 	%f44, %f43, 0f3D23D70A, %f42;
	cvt.rn.f32.s32 	%f45, %r152;
	fma.rn.f32 	%f46, %f45, 0f3D23D70A, %f44;
	cvt.rn.f32.s32 	%f47, %r151;
	fma.rn.f32 	%f48, %f47, 0f3D23D70A, %f46;
	cvt.rn.f32.s32 	%f49, %r150;
	fma.rn.f32 	%f50, %f49, 0f3D23D70A, %f48;
	cvt.rzi.s32.f32 	%r148, %f50;
	mad.lo.s32 	%r149, %r81, %r89, %r1;
	cvta.to.global.u64 	%rd62, %rd67;
	mul.wide.s32 	%rd63, %r149, 4;
	add.s64 	%rd64, %rd62, %rd63;
	st.global.u32 	[%rd64], %r148;
$L__BB0_5:
	ret;

}
	// .globl	_Z21avg_filter5x5_tile4x4PiS_ii
.visible .entry _Z21avg_filter5x5_tile4x4PiS_ii(
	.param .u64 .ptr .align 1 _Z21avg_filter5x5_tile4x4PiS_ii_param_0,
	.param .u64 .ptr .align 1 _Z21avg_filter5x5_tile4x4PiS_ii_param_1,
	.param .u32 _Z21avg_filter5x5_tile4x4PiS_ii_param_2,
	.param .u32 _Z21avg_filter5x5_tile4x4PiS_ii_param_3
)
{
	.local .align 16 .b8 	__local_depot1[256];
	.reg .b64 	%SP;
	.reg .b64 	%SPL;
	.reg .pred 	%p<12>;
	.reg .b32 	%r<338>;
	.reg .b32 	%f<141>;
	.reg .b64 	%rd<152>;

	mov.u64 	%SPL, __local_depot1;
	ld.param.u64 	%rd7, [_Z21avg_filter5x5_tile4x4PiS_ii_param_0];
	ld.param.u32 	%r31, [_Z21avg_filter5x5_tile4x4PiS_ii_param_2];
	ld.param.u32 	%r30, [_Z21avg_filter5x5_tile4x4PiS_ii_param_3];
	cvta.to.global.u64 	%rd1, %rd7;
	add.u64 	%rd2, %SPL, 0;
	mov.u32 	%r32, %ntid.x;
	mov.u32 	%r33, %ctaid.x;
	mov.u32 	%r34, %tid.x;
	mad.lo.s32 	%r35, %r32, %r33, %r34;
	shl.b32 	%r1, %r35, 2;
	mov.u32 	%r36, %ntid.y;
	mov.u32 	%r37, %ctaid.y;
	mov.u32 	%r38, %tid.y;
	mad.lo.s32 	%r39, %r36, %r37, %r38;
	shl.b32 	%r3, %r39, 2;
	setp.ge.s32 	%p1, %r1, %r30;
	setp.ge.s32 	%p2, %r3, %r31;
	or.pred  	%p3, %p1, %p2;
	@%p3 bra 	$L__BB1_6;
	ld.param.u32 	%r323, [_Z21avg_filter5x5_tile4x4PiS_ii_param_3];
	setp.eq.s32 	%p4, %r1, 0;
	setp.eq.s32 	%p5, %r39, 0;
	or.pred  	%p6, %p4, %p5;
	add.s32 	%r40, %r323, -4;
	setp.eq.s32 	%p7, %r1, %r40;
	or.pred  	%p8, %p6, %p7;
	add.s32 	%r41, %r31, -4;
	setp.eq.s32 	%p9, %r3, %r41;
	or.pred  	%p10, %p8, %p9;
	@%p10 bra 	$L__BB1_3;
	ld.param.u32 	%r324, [_Z21avg_filter5x5_tile4x4PiS_ii_param_3];
	add.s32 	%r42, %r3, -1;
	mad.lo.s32 	%r43, %r42, %r324, %r1;
	add.s32 	%r44, %r43, -1;
	mul.wide.s32 	%rd9, %r44, 4;
	add.s64 	%rd10, %rd1, %rd9;
	ld.global.u32 	%r45, [%rd10];
	ld.global.u32 	%r46, [%rd10+4];
	ld.global.u32 	%r47, [%rd10+8];
	ld.global.u32 	%r48, [%rd10+12];
	st.local.v4.u32 	[%rd2], {%r45, %r46, %r47, %r48};
	ld.global.u32 	%r49, [%rd10+16];
	ld.global.u32 	%r50, [%rd10+20];
	ld.global.u32 	%r51, [%rd10+24];
	ld.global.u32 	%r52, [%rd10+28];
	st.local.v4.u32 	[%rd2+16], {%r49, %r50, %r51, %r52};
	mul.wide.s32 	%rd11, %r324, 4;
	add.s64 	%rd12, %rd10, %rd11;
	ld.global.u32 	%r53, [%rd12];
	ld.global.u32 	%r54, [%rd12+4];
	ld.global.u32 	%r55, [%rd12+8];
	ld.global.u32 	%r56, [%rd12+12];
	st.local.v4.u32 	[%rd2+32], {%r53, %r54, %r55, %r56};
	ld.global.u32 	%r57, [%rd12+16];
	ld.global.u32 	%r58, [%rd12+20];
	ld.global.u32 	%r59, [%rd12+24];
	ld.global.u32 	%r60, [%rd12+28];
	st.local.v4.u32 	[%rd2+48], {%r57, %r58, %r59, %r60};
	add.s64 	%rd13, %rd12, %rd11;
	ld.global.u32 	%r61, [%rd13];
	ld.global.u32 	%r62, [%rd13+4];
	ld.global.u32 	%r63, [%rd13+8];
	ld.global.u32 	%r64, [%rd13+12];
	st.local.v4.u32 	[%rd2+64], {%r61, %r62, %r63, %r64};
	ld.global.u32 	%r332, [%rd13+16];
	ld.global.u32 	%r333, [%rd13+20];
	ld.global.u32 	%r334, [%rd13+24];
	ld.global.u32 	%r335, [%rd13+28];
	st.local.v4.u32 	[%rd2+80], {%r332, %r333, %r334, %r335};
	add.s64 	%rd14, %rd13, %rd11;
	ld.global.u32 	%r65, [%rd14];
	ld.global.u32 	%r66, [%rd14+4];
	ld.global.u32 	%r67, [%rd14+8];
	ld.global.u32 	%r68, [%rd14+12];
	st.local.v4.u32 	[%rd2+96], {%r65, %r66, %r67, %r68};
	ld.global.u32 	%r69, [%rd14+16];
	ld.global.u32 	%r70, [%rd14+20];
	ld.global.u32 	%r71, [%rd14+24];
	ld.global.u32 	%r72, [%rd14+28];
	st.local.v4.u32 	[%rd2+112], {%r69, %r70, %r71, %r72};
	add.s64 	%rd15, %rd14, %rd11;
	ld.global.u32 	%r73, [%rd15];
	ld.global.u32 	%r74, [%rd15+4];
	ld.global.u32 	%r75, [%rd15+8];
	ld.global.u32 	%r76, [%rd15+12];
	st.local.v4.u32 	[%rd2+128], {%r73, %r74, %r75, %r76};
	ld.global.u32 	%r77, [%rd15+16];
	ld.global.u32 	%r78, [%rd15+20];
	ld.global.u32 	%r79, [%rd15+24];
	ld.global.u32 	%r80, [%rd15+28];
	st.local.v4.u32 	[%rd2+144], {%r77, %r78, %r79, %r80};
	add.s64 	%rd16, %rd15, %rd11;
	ld.global.u32 	%r81, [%rd16];
	ld.global.u32 	%r82, [%rd16+4];
	ld.global.u32 	%r83, [%rd16+8];
	ld.global.u32 	%r84, [%rd16+12];
	st.local.v4.u32 	[%rd2+160], {%r81, %r82, %r83, %r84};
	ld.global.u32 	%r85, [%rd16+16];
	ld.global.u32 	%r86, [%rd16+20];
	ld.global.u32 	%r87, [%rd16+24];
	ld.global.u32 	%r88, [%rd16+28];
	st.local.v4.u32 	[%rd2+176], {%r85, %r86, %r87, %r88};
	add.s64 	%rd17, %rd16, %rd11;
	ld.global.u32 	%r89, [%rd17];
	ld.global.u32 	%r90, [%rd17+4];
	ld.global.u32 	%r91, [%rd17+8];
	ld.global.u32 	%r92, [%rd17+12];
	st.local.v4.u32 	[%rd2+192], {%r89, %r90, %r91, %r92};
	ld.global.u32 	%r93, [%rd17+16];
	ld.global.u32 	%r94, [%rd17+20];
	ld.global.u32 	%r95, [%rd17+24];
	ld.global.u32 	%r96, [%rd17+28];
	st.local.v4.u32 	[%rd2+208], {%r93, %r94, %r95, %r96};
	add.s64 	%rd18, %rd17, %rd11;
	ld.global.u32 	%r97, [%rd18];
	ld.global.u32 	%r98, [%rd18+4];
	ld.global.u32 	%r99, [%rd18+8];
	ld.global.u32 	%r100, [%rd18+12];
	st.local.v4.u32 	[%rd2+224], {%r97, %r98, %r99, %r100};
	ld.global.u32 	%r101, [%rd18+16];
	ld.global.u32 	%r102, [%rd18+20];
	ld.global.u32 	%r103, [%rd18+24];
	ld.global.u32 	%r104, [%rd18+28];
	st.local.v4.u32 	[%rd2+240], {%r101, %r102, %r103, %r104};
	bra.uni 	$L__BB1_4;
$L__BB1_3:
	ld.param.u32 	%r325, [_Z21avg_filter5x5_tile4x4PiS_ii_param_3];
	max.s32 	%r105, %r1, 1;
	min.s32 	%r106, %r105, %r325;
	max.u32 	%r107, %r3, 1;
	min.u32 	%r108, %r107, %r31;
	add.s32 	%r109, %r108, -1;
	mad.lo.s32 	%r110, %r109, %r325, -1;
	add.s32 	%r111, %r110, %r106;
	mul.wide.s32 	%rd19, %r111, 4;
	add.s64 	%rd20, %rd1, %rd19;
	ld.global.u32 	%r112, [%rd20];
	max.s32 	%r113, %r1, 0;
	add.s32 	%r114, %r113, 1;
	min.s32 	%r115, %r114, %r325;
	add.s32 	%r116, %r110, %r115;
	mul.wide.s32 	%rd21, %r116, 4;
	add.s64 	%rd22, %rd1, %rd21;
	ld.global.u32 	%r117, [%rd22];
	max.s32 	%r118, %r1, -1;
	add.s32 	%r119, %r118, 2;
	min.s32 	%r120, %r119, %r325;
	add.s32 	%r121, %r110, %r120;
	mul.wide.s32 	%rd23, %r121, 4;
	add.s64 	%rd24, %rd1, %rd23;
	ld.global.u32 	%r122, [%rd24];
	max.s32 	%r123, %r1, -2;
	add.s32 	%r124, %r123, 3;
	min.s32 	%r125, %r124, %r325;
	add.s32 	%r126, %r110, %r125;
	mul.wide.s32 	%rd25, %r126, 4;
	add.s64 	%rd26, %rd1, %rd25;
	ld.global.u32 	%r127, [%rd26];
	st.local.v4.u32 	[%rd2], {%r112, %r117, %r122, %r127};
	max.s32 	%r128, %r1, -3;
	add.s32 	%r129, %r128, 4;
	min.s32 	%r130, %r129, %r325;
	add.s32 	%r131, %r110, %r130;
	mul.wide.s32 	%rd27, %r131, 4;
	add.s64 	%rd28, %rd1, %rd27;
	ld.global.u32 	%r132, [%rd28];
	max.s32 	%r133, %r1, -4;
	add.s32 	%r134, %r133, 5;
	min.s32 	%r135, %r134, %r325;
	add.s32 	%r136, %r110, %r135;
	mul.wide.s32 	%rd29, %r136, 4;
	add.s64 	%rd30, %rd1, %rd29;
	ld.global.u32 	%r137, [%rd30];
	max.s32 	%r138, %r1, -5;
	add.s32 	%r139, %r138, 6;
	min.s32 	%r140, %r139, %r325;
	add.s32 	%r141, %r110, %r140;
	mul.wide.s32 	%rd31, %r141, 4;
	add.s64 	%rd32, %rd1, %rd31;
	ld.global.u32 	%r142, [%rd32];
	max.s32 	%r143, %r1, -6;
	add.s32 	%r144, %r143, 7;
	min.s32 	%r145, %r144, %r325;
	add.s32 	%r146, %r110, %r145;
	mul.wide.s32 	%rd33, %r146, 4;
	add.s64 	%rd34, %rd1, %rd33;
	ld.global.u32 	%r147, [%rd34];
	st.local.v4.u32 	[%rd2+16], {%r132, %r137, %r142, %r147};
	add.s32 	%r148, %r3, 1;
	min.u32 	%r149, %r148, %r31;
	add.s32 	%r150, %r149, -1;
	mad.lo.s32 	%r151, %r150, %r325, -1;
	add.s32 	%r152, %r151, %r106;
	mul.wide.s32 	%rd35, %r152, 4;
	add.s64 	%rd36, %rd1, %rd35;
	ld.global.u32 	%r153, [%rd36];
	add.s32 	%r154, %r151, %r115;
	mul.wide.s32 	%rd37, %r154, 4;
	add.s64 	%rd38, %rd1, %rd37;
	ld.global.u32 	%r155, [%rd38];
	add.s32 	%r156, %r151, %r120;
	mul.wide.s32 	%rd39, %r156, 4;
	add.s64 	%rd40, %rd1, %rd39;
	ld.global.u32 	%r157, [%rd40];
	add.s32 	%r158, %r151, %r125;
	mul.wide.s32 	%rd41, %r158, 4;
	add.s64 	%rd42, %rd1, %rd41;
	ld.global.u32 	%r159, [%rd42];
	st.local.v4.u32 	[%rd2+32], {%r153, %r155, %r157, %r159};
	add.s32 	%r160, %r151, %r130;
	mul.wide.s32 	%rd43, %r160, 4;
	add.s64 	%rd44, %rd1, %rd43;
	ld.global.u32 	%r161, [%rd44];
	add.s32 	%r162, %r151, %r135;
	mul.wide.s32 	%rd45, %r162, 4;
	add.s64 	%rd46, %rd1, %rd45;
	ld.global.u32 	%r163, [%rd46];
	add.s32 	%r164, %r151, %r140;
	mul.wide.s32 	%rd47, %r164, 4;
	add.s64 	%rd48, %rd1, %rd47;
	ld.global.u32 	%r165, [%rd48];
	add.s32 	%r166, %r151, %r145;
	mul.wide.s32 	%rd49, %r166, 4;
	add.s64 	%rd50, %rd1, %rd49;
	ld.global.u32 	%r167, [%rd50];
	st.local.v4.u32 	[%rd2+48], {%r161, %r163, %r165, %r167};
	add.s32 	%r168, %r3, 2;
	min.u32 	%r169, %r168, %r31;
	add.s32 	%r170, %r169, -1;
	mad.lo.s32 	%r171, %r170, %r325, -1;
	add.s32 	%r172, %r171, %r106;
	mul.wide.s32 	%rd51, %r172, 4;
	add.s64 	%rd52, %rd1, %rd51;
	ld.global.u32 	%r173, [%rd52];
	add.s32 	%r174, %r171, %r115;
	mul.wide.s32 	%rd53, %r174, 4;
	add.s64 	%rd54, %rd1, %rd53;
	ld.global.u32 	%r175, [%rd54];
	add.s32 	%r176, %r171, %r120;
	mul.wide.s32 	%rd55, %r176, 4;
	add.s64 	%rd56, %rd1, %rd55;
	ld.global.u32 	%r177, [%rd56];
	add.s32 	%r178, %r171, %r125;
	mul.wide.s32 	%rd57, %r178, 4;
	add.s64 	%rd58, %rd1, %rd57;
	ld.global.u32 	%r179, [%rd58];
	st.local.v4.u32 	[%rd2+64], {%r173, %r175, %r177, %r179};
	add.s32 	%r180, %r171, %r130;
	mul.wide.s32 	%rd59, %r180, 4;
	add.s64 	%rd60, %rd1, %rd59;
	ld.global.u32 	%r332, [%rd60];
	add.s32 	%r181, %r171, %r135;
	mul.wide.s32 	%rd61, %r181, 4;
	add.s64 	%rd62, %rd1, %rd61;
	ld.global.u32 	%r333, [%rd62];
	add.s32 	%r182, %r171, %r140;
	mul.wide.s32 	%rd63, %r182, 4;
	add.s64 	%rd64, %rd1, %rd63;
	ld.global.u32 	%r334, [%rd64];
	add.s32 	%r183, %r171, %r145;
	mul.wide.s32 	%rd65, %r183, 4;
	add.s64 	%rd66, %rd1, %rd65;
	ld.global.u32 	%r335, [%rd66];
	st.local.v4.u32 	[%rd2+80], {%r332, %r333, %r334, %r335};
	add.s32 	%r184, %r3, 3;
	min.u32 	%r185, %r184, %r31;
	add.s32 	%r186, %r185, -1;
	mad.lo.s32 	%r187, %r186, %r325, -1;
	add.s32 	%r188, %r187, %r106;
	mul.wide.s32 	%rd67, %r188, 4;
	add.s64 	%rd68, %rd1, %rd67;
	ld.global.u32 	%r189, [%rd68];
	add.s32 	%r190, %r187, %r115;
	mul.wide.s32 	%rd69, %r190, 4;
	add.s64 	%rd70, %rd1, %rd69;
	ld.global.u32 	%r191, [%rd70];
	add.s32 	%r192, %r187, %r120;
	mul.wide.s32 	%rd71, %r192, 4;
	add.s64 	%rd72, %rd1, %rd71;
	ld.global.u32 	%r193, [%rd72];
	add.s32 	%r194, %r187, %r125;
	mul.wide.s32 	%rd73, %r194, 4;
	add.s64 	%rd74, %rd1, %rd73;
	ld.global.u32 	%r195, [%rd74];
	st.local.v4.u32 	[%rd2+96], {%r189, %r191, %r193, %r195};
	add.s32 	%r196, %r187, %r130;
	mul.wide.s32 	%rd75, %r196, 4;
	add.s64 	%rd76, %rd1, %rd75;
	ld.global.u32 	%r197, [%rd76];
	add.s32 	%r198, %r187, %r135;
	mul.wide.s32 	%rd77, %r198, 4;
	add.s64 	%rd78, %rd1, %rd77;
	ld.global.u32 	%r199, [%rd78];
	add.s32 	%r200, %r187, %r140;
	mul.wide.s32 	%rd79, %r200, 4;
	add.s64 	%rd80, %rd1, %rd79;
	ld.global.u32 	%r201, [%rd80];
	add.s32 	%r202, %r187, %r145;
	mul.wide.s32 	%rd81, %r202, 4;
	add.s64 	%rd82, %rd1, %rd81;
	ld.global.u32 	%r203, [%rd82];
	st.local.v4.u32 	[%rd2+112], {%r197, %r199, %r201, %r203};
	add.s32 	%r204, %r3, 4;
	min.u32 	%r205, %r204, %r31;
	add.s32 	%r206, %r205, -1;
	mad.lo.s32 	%r207, %r206, %r325, -1;
	add.s32 	%r208, %r207, %r106;
	mul.wide.s32 	%rd83, %r208, 4;
	add.s64 	%rd84, %rd1, %rd83;
	ld.global.u32 	%r209, [%rd84];
	add.s32 	%r210, %r207, %r115;
	mul.wide.s32 	%rd85, %r210, 4;
	add.s64 	%rd86, %rd1, %rd85;
	ld.global.u32 	%r211, [%rd86];
	add.s32 	%r212, %r207, %r120;
	mul.wide.s32 	%rd87, %r212, 4;
	add.s64 	%rd88, %rd1, %rd87;
	ld.global.u32 	%r213, [%rd88];
	add.s32 	%r214, %r207, %r125;
	mul.wide.s32 	%rd89, %r214, 4;
	add.s64 	%rd90, %rd1, %rd89;
	ld.global.u32 	%r215, [%rd90];
	st.local.v4.u32 	[%rd2+128], {%r209, %r211, %r213, %r215};
	add.s32 	%r216, %r207, %r130;
	mul.wide.s32 	%rd91, %r216, 4;
	add.s64 	%rd92, %rd1, %rd91;
	ld.global.u32 	%r217, [%rd92];
	add.s32 	%r218, %r207, %r135;
	mul.wide.s32 	%rd93, %r218, 4;
	add.s64 	%rd94, %rd1, %rd93;
	ld.global.u32 	%r219, [%rd94];
	add.s32 	%r220, %r207, %r140;
	mul.wide.s32 	%rd95, %r220, 4;
	add.s64 	%rd96, %rd1, %rd95;
	ld.global.u32 	%r221, [%rd96];
	add.s32 	%r222, %r207, %r145;
	mul.wide.s32 	%rd97, %r222, 4;
	add.s64 	%rd98, %rd1, %rd97;
	ld.global.u32 	%r223, [%rd98];
	st.local.v4.u32 	[%rd2+144], {%r217, %r219, %r221, %r223};
	add.s32 	%r224, %r3, 5;
	min.u32 	%r225, %r224, %r31;
	add.s32 	%r226, %r225, -1;
	mad.lo.s32 	%r227, %r226, %r325, -1;
	add.s32 	%r228, %r227, %r106;
	mul.wide.s32 	%rd99, %r228, 4;
	add.s64 	%rd100, %rd1, %rd99;
	ld.global.u32 	%r229, [%rd100];
	add.s32 	%r230, %r227, %r115;
	mul.wide.s32 	%rd101, %r230, 4;
	add.s64 	%rd102, %rd1, %rd101;
	ld.global.u32 	%r231, [%rd102];
	add.s32 	%r232, %r227, %r120;
	mul.wide.s32 	%rd103, %r232, 4;
	add.s64 	%rd104, %rd1, %rd103;
	ld.global.u32 	%r233, [%rd104];
	add.s32 	%r234, %r227, %r125;
	mul.wide.s32 	%rd105, %r234, 4;
	add.s64 	%rd106, %rd1, %rd105;
	ld.global.u32 	%r235, [%rd106];
	st.local.v4.u32 	[%rd2+160], {%r229, %r231, %r233, %r235};
	add.s32 	%r236, %r227, %r130;
	mul.wide.s32 	%rd107, %r236, 4;
	add.s64 	%rd108, %rd1, %rd107;
	ld.global.u32 	%r237, [%rd108];
	add.s32 	%r238, %r227, %r135;
	mul.wide.s32 	%rd109, %r238, 4;
	add.s64 	%rd110, %rd1, %rd109;
	ld.global.u32 	%r239, [%rd110];
	add.s32 	%r240, %r227, %r140;
	mul.wide.s32 	%rd111, %r240, 4;
	add.s64 	%rd112, %rd1, %rd111;
	ld.global.u32 	%r241, [%rd112];
	add.s32 	%r242, %r227, %r145;
	mul.wide.s32 	%rd113, %r242, 4;
	add.s64 	%rd114, %rd1, %rd113;
	ld.global.u32 	%r243, [%rd114];
	st.local.v4.u32 	[%rd2+176], {%r237, %r239, %r241, %r243};
	add.s32 	%r244, %r3, 6;
	min.u32 	%r245, %r244, %r31;
	add.s32 	%r246, %r245, -1;
	mad.lo.s32 	%r247, %r246, %r325, -1;
	add.s32 	%r248, %r247, %r106;
	mul.wide.s32 	%rd115, %r248, 4;
	add.s64 	%rd116, %rd1, %rd115;
	ld.global.u32 	%r249, [%rd116];
	add.s32 	%r250, %r247, %r115;
	mul.wide.s32 	%rd117, %r250, 4;
	add.s64 	%rd118, %rd1, %rd117;
	ld.global.u32 	%r251, [%rd118];
	add.s32 	%r252, %r247, %r120;
	mul.wide.s32 	%rd119, %r252, 4;
	add.s64 	%rd120, %rd1, %rd119;
	ld.global.u32 	%r253, [%rd120];
	add.s32 	%r254, %r247, %r125;
	mul.wide.s32 	%rd121, %r254, 4;
	add.s64 	%rd122, %rd1, %rd121;
	ld.global.u32 	%r255, [%rd122];
	st.local.v4.u32 	[%rd2+192], {%r249, %r251, %r253, %r255};
	add.s32 	%r256, %r247, %r130;
	mul.wide.s32 	%rd123, %r256, 4;
	add.s64 	%rd124, %rd1, %rd123;
	ld.global.u32 	%r257, [%rd124];
	add.s32 	%r258, %r247, %r135;
	mul.wide.s32 	%rd125, %r258, 4;
	add.s64 	%rd126, %rd1, %rd125;
	ld.global.u32 	%r259, [%rd126];
	add.s32 	%r260, %r247, %r140;
	mul.wide.s32 	%rd127, %r260, 4;
	add.s64 	%rd128, %rd1, %rd127;
	ld.global.u32 	%r261, [%rd128];
	add.s32 	%r262, %r247, %r145;
	mul.wide.s32 	%rd129, %r262, 4;
	add.s64 	%rd130, %rd1, %rd129;
	ld.global.u32 	%r263, [%rd130];
	st.local.v4.u32 	[%rd2+208], {%r257, %r259, %r261, %r263};
	add.s32 	%r264, %r3, 7;
	min.u32 	%r265, %r264, %r31;
	add.s32 	%r266, %r265, -1;
	mad.lo.s32 	%r267, %r266, %r325, -1;
	add.s32 	%r268, %r267, %r106;
	mul.wide.s32 	%rd131, %r268, 4;
	add.s64 	%rd132, %rd1, %rd131;
	ld.global.u32 	%r269, [%rd132];
	add.s32 	%r270, %r267, %r115;
	mul.wide.s32 	%rd133, %r270, 4;
	add.s64 	%rd134, %rd1, %rd133;
	ld.global.u32 	%r271, [%rd134];
	add.s32 	%r272, %r267, %r120;
	mul.wide.s32 	%rd135, %r272, 4;
	add.s64 	%rd136, %rd1, %rd135;
	ld.global.u32 	%r273, [%rd136];
	add.s32 	%r274, %r267, %r125;
	mul.wide.s32 	%rd137, %r274, 4;
	add.s64 	%rd138, %rd1, %rd137;
	ld.global.u32 	%r275, [%rd138];
	st.local.v4.u32 	[%rd2+224], {%r269, %r271, %r273, %r275};
	add.s32 	%r276, %r267, %r130;
	mul.wide.s32 	%rd139, %r276, 4;
	add.s64 	%rd140, %rd1, %rd139;
	ld.global.u32 	%r277, [%rd140];
	add.s32 	%r278, %r267, %r135;
	mul.wide.s32 	%rd141, %r278, 4;
	add.s64 	%rd142, %rd1, %rd141;
	ld.global.u32 	%r279, [%rd142];
	add.s32 	%r280, %r267, %r140;
	mul.wide.s32 	%rd143, %r280, 4;
	add.s64 	%rd144, %rd1, %rd143;
	ld.global.u32 	%r281, [%rd144];
	add.s32 	%r282, %r267, %r145;
	mul.wide.s32 	%rd145, %r282, 4;
	add.s64 	%rd146, %rd1, %rd145;
	ld.global.u32 	%r283, [%rd146];
	st.local.v4.u32 	[%rd2+240], {%r277, %r279, %r281, %r283};
$L__BB1_4:
	ld.param.u32 	%r326, [_Z21avg_filter5x5_tile4x4PiS_ii_param_3];
	mul.lo.s32 	%r285, %r326, %r39;
	shl.b32 	%r286, %r285, 2;
	add.s32 	%r336, %r286, %r1;
	add.s64 	%rd151, %rd2, 80;
	mov.b32 	%r337, 0;
$L__BB1_5:
	ld.param.u32 	%r327, [_Z21avg_filter5x5_tile4x4PiS_ii_param_3];
	ld.param.u64 	%rd150, [_Z21avg_filter5x5_tile4x4PiS_ii_param_1];
	ld.local.v4.u32 	{%r287, %r288, %r289, %r290}, [%rd151+-80];
	cvt.rn.f32.s32 	%f1, %r287;
	fma.rn.f32 	%f2, %f1, 0f3D23D70A, 0f00000000;
	cvt.rn.f32.s32 	%f3, %r288;
	fma.rn.f32 	%f4, %f3, 0f3D23D70A, %f2;
	cvt.rn.f32.s32 	%f5, %r289;
	fma.rn.f32 	%f6, %f5, 0f3D23D70A, %f4;
	cvt.rn.f32.s32 	%f7, %r290;
	fma.rn.f32 	%f8, %f7, 0f3D23D70A, %f6;
	ld.local.v4.u32 	{%r291, %r292, %r293, %r294}, [%rd151+-64];
	cvt.rn.f32.s32 	%f9, %r291;
	fma.rn.f32 	%f10, %f9, 0f3D23D70A, %f8;
	ld.local.v4.u32 	{%r295, %r296, %r297, %r298}, [%rd151+-48];
	cvt.rn.f32.s32 	%f11, %r295;
	fma.rn.f32 	%f12, %f11, 0f3D23D70A, %f10;
	cvt.rn.f32.s32 	%f13, %r296;
	fma.rn.f32 	%f14, %f13, 0f3D23D70A, %f12;
	cvt.rn.f32.s32 	%f15, %r297;
	fma.rn.f32 	%f16, %f15, 0f3D23D70A, %f14;
	cvt.rn.f32.s32 	%f17, %r298;
	fma.rn.f32 	%f18, %f17, 0f3D23D70A, %f16;
	ld.local.v4.u32 	{%r299, %r300, %r301, %r302}, [%rd151+-32];
	cvt.rn.f32.s32 	%f19, %r299;
	fma.rn.f32 	%f20, %f19, 0f3D23D70A, %f18;
	ld.local.v4.u32 	{%r303, %r304, %r305, %r306}, [%rd151+-16];
	cvt.rn.f32.s32 	%f21, %r303;
	fma.rn.f32 	%f22, %f21, 0f3D23D70A, %f20;
	cvt.rn.f32.s32 	%f23, %r304;
	fma.rn.f32 	%f24, %f23, 0f3D23D70A, %f22;
	cvt.rn.f32.s32 	%f25, %r305;
	fma.rn.f32 	%f26, %f25, 0f3D23D70A, %f24;
	cvt.rn.f32.s32 	%f27, %r306;
	fma.rn.f32 	%f28, %f27, 0f3D23D70A, %f26;
	cvt.rn.f32.s32 	%f29, %r332;
	fma.rn.f32 	%f30, %f29, 0f3D23D70A, %f28;
	ld.local.v4.u32 	{%r307, %r308, %r309, %r310}, [%rd151+16];
	cvt.rn.f32.s32 	%f31, %r307;
	fma.rn.f32 	%f32, %f31, 0f3D23D70A, %f30;
	cvt.rn.f32.s32 	%f33, %r308;
	fma.rn.f32 	%f34, %f33, 0f3D23D70A, %f32;
	cvt.rn.f32.s32 	%f35, %r309;
	fma.rn.f32 	%f36, %f35, 0f3D23D70A, %f34;
	cvt.rn.f32.s32 	%f37, %r310;
	fma.rn.f32 	%f38, %f37, 0f3D23D70A, %f36;
	add.s64 	%rd5, %rd151, 32;
	ld.local.v4.u32 	{%r332, %r24, %r25, %r26}, [%rd151+32];
	cvt.rn.f32.s32 	%f39, %r332;
	fma.rn.f32 	%f40, %f39, 0f3D23D70A, %f38;
	ld.local.v4.u32 	{%r311, %r312, %r313, %r314}, [%rd151+48];
	cvt.rn.f32.s32 	%f41, %r311;
	fma.rn.f32 	%f42, %f41, 0f3D23D70A, %f40;
	cvt.rn.f32.s32 	%f43, %r312;
	fma.rn.f32 	%f44, %f43, 0f3D23D70A, %f42;
	cvt.rn.f32.s32 	%f45, %r313;
	fma.rn.f32 	%f46, %f45, 0f3D23D70A, %f44;
	cvt.rn.f32.s32 	%f47, %r314;
	fma.rn.f32 	%f48, %f47, 0f3D23D70A, %f46;
	ld.local.v4.u32 	{%r315, %r316, %r317, %r318}, [%rd151+64];
	cvt.rn.f32.s32 	%f49, %r315;
	fma.rn.f32 	%f50, %f49, 0f3D23D70A, %f48;
	cvt.rzi.s32.f32 	%r319, %f50;
	cvta.to.global.u64 	%rd147, %rd150;
	mul.wide.s32 	%rd148, %r336, 4;
	add.s64 	%rd149, %rd147, %rd148;
	st.global.u32 	[%rd149], %r319;
	fma.rn.f32 	%f51, %f3, 0f3D23D70A, 0f00000000;
	fma.rn.f32 	%f52, %f5, 0f3D23D70A, %f51;
	fma.rn.f32 	%f53, %f7, 0f3D23D70A, %f52;
	fma.rn.f32 	%f54, %f9, 0f3D23D70A, %f53;
	cvt.rn.f32.s32 	%f55, %r292;
	fma.rn.f32 	%f56, %f55, 0f3D23D70A, %f54;
	fma.rn.f32 	%f57, %f13, 0f3D23D70A, %f56;
	fma.rn.f32 	%f58, %f15, 0f3D23D70A, %f57;
	fma.rn.f32 	%f59, %f17, 0f3D23D70A, %f58;
	fma.rn.f32 	%f60, %f19, 0f3D23D70A, %f59;
	cvt.rn.f32.s32 	%f61, %r300;
	fma.rn.f32 	%f62, %f61, 0f3D23D70A, %f60;
	fma.rn.f32 	%f63, %f23, 0f3D23D70A, %f62;
	fma.rn.f32 	%f64, %f25, 0f3D23D70A, %f63;
	fma.rn.f32 	%f65, %f27, 0f3D23D70A, %f64;
	fma.rn.f32 	%f66, %f29, 0f3D23D70A, %f65;
	cvt.rn.f32.s32 	%f67, %r333;
	fma.rn.f32 	%f68, %f67, 0f3D23D70A, %f66;
	fma.rn.f32 	%f69, %f33, 0f3D23D70A, %f68;
	fma.rn.f32 	%f70, %f35, 0f3D23D70A, %f69;
	fma.rn.f32 	%f71, %f37, 0f3D23D70A, %f70;
	fma.rn.f32 	%f72, %f39, 0f3D23D70A, %f71;
	cvt.rn.f32.s32 	%f73, %r24;
	fma.rn.f32 	%f74, %f73, 0f3D23D70A, %f72;
	fma.rn.f32 	%f75, %f43, 0f3D23D70A, %f74;
	fma.rn.f32 	%f76, %f45, 0f3D23D70A, %f75;
	fma.rn.f32 	%f77, %f47, 0f3D23D70A, %f76;
	fma.rn.f32 	%f78, %f49, 0f3D23D70A, %f77;
	cvt.rn.f32.s32 	%f79, %r316;
	fma.rn.f32 	%f80, %f79, 0f3D23D70A, %f78;
	cvt.rzi.s32.f32 	%r320, %f80;
	st.global.u32 	[%rd149+4], %r320;
	fma.rn.f32 	%f81, %f5, 0f3D23D70A, 0f00000000;
	fma.rn.f32 	%f82, %f7, 0f3D23D70A, %f81;
	fma.rn.f32 	%f83, %f9, 0f3D23D70A, %f82;
	fma.rn.f32 	%f84, %f55, 0f3D23D70A, %f83;
	cvt.rn.f32.s32 	%f85, %r293;
	fma.rn.f32 	%f86, %f85, 0f3D23D70A, %f84;
	fma.rn.f32 	%f87, %f15, 0f3D23D70A, %f86;
	fma.rn.f32 	%f88, %f17, 0f3D23D70A, %f87;
	fma.rn.f32 	%f89, %f19, 0f3D23D70A, %f88;
	fma.rn.f32 	%f90, %f61, 0f3D23D70A, %f89;
	cvt.rn.f32.s32 	%f91, %r301;
	fma.rn.f32 	%f92, %f91, 0f3D23D70A, %f90;
	fma.rn.f32 	%f93, %f25, 0f3D23D70A, %f92;
	fma.rn.f32 	%f94, %f27, 0f3D23D70A, %f93;
	fma.rn.f32 	%f95, %f29, 0f3D23D70A, %f94;
	fma.rn.f32 	%f96, %f67, 0f3D23D70A, %f95;
	cvt.rn.f32.s32 	%f97, %r334;
	fma.rn.f32 	%f98, %f97, 0f3D23D70A, %f96;
	fma.rn.f32 	%f99, %f35, 0f3D23D70A, %f98;
	fma.rn.f32 	%f100, %f37, 0f3D23D70A, %f99;
	fma.rn.f32 	%f101, %f39, 0f3D23D70A, %f100;
	fma.rn.f32 	%f102, %f73, 0f3D23D70A, %f101;
	cvt.rn.f32.s32 	%f103, %r25;
	fma.rn.f32 	%f104, %f103, 0f3D23D70A, %f102;
	fma.rn.f32 	%f105, %f45, 0f3D23D70A, %f104;
	fma.rn.f32 	%f106, %f47, 0f3D23D70A, %f105;
	fma.rn.f32 	%f107, %f49, 0f3D23D70A, %f106;
	fma.rn.f32 	%f108, %f79, 0f3D23D70A, %f107;
	cvt.rn.f32.s32 	%f109, %r317;
	fma.rn.f32 	%f110, %f109, 0f3D23D70A, %f108;
	cvt.rzi.s32.f32 	%r321, %f110;
	st.global.u32 	[%rd149+8], %r321;
	fma.rn.f32 	%f111, %f7, 0f3D23D70A, 0f00000000;
	fma.rn.f32 	%f112, %f9, 0f3D23D70A, %f111;
	fma.rn.f32 	%f113, %f55, 0f3D23D70A, %f112;
	fma.rn.f32 	%f114, %f85, 0f3D23D70A, %f113;
	cvt.rn.f32.s32 	%f115, %r294;
	fma.rn.f32 	%f116, %f115, 0f3D23D70A, %f114;
	fma.rn.f32 	%f117, %f17, 0f3D23D70A, %f116;
	fma.rn.f32 	%f118, %f19, 0f3D23D70A, %f117;
	fma.rn.f32 	%f119, %f61, 0f3D23D70A, %f118;
	fma.rn.f32 	%f120, %f91, 0f3D23D70A, %f119;
	cvt.rn.f32.s32 	%f121, %r302;
	fma.rn.f32 	%f122, %f121, 0f3D23D70A, %f120;
	fma.rn.f32 	%f123, %f27, 0f3D23D70A, %f122;
	fma.rn.f32 	%f124, %f29, 0f3D23D70A, %f123;
	fma.rn.f32 	%f125, %f67, 0f3D23D70A, %f124;
	fma.rn.f32 	%f126, %f97, 0f3D23D70A, %f125;
	cvt.rn.f32.s32 	%f127, %r335;
	fma.rn.f32 	%f128, %f127, 0f3D23D70A, %f126;
	fma.rn.f32 	%f129, %f37, 0f3D23D70A, %f128;
	fma.rn.f32 	%f130, %f39, 0f3D23D70A, %f129;
	fma.rn.f32 	%f131, %f73, 0f3D23D70A, %f130;
	fma.rn.f32 	%f132, %f103, 0f3D23D70A, %f131;
	cvt.rn.f32.s32 	%f133, %r26;
	fma.rn.f32 	%f134, %f133, 0f3D23D70A, %f132;
	fma.rn.f32 	%f135, %f47, 0f3D23D70A, %f134;
	fma.rn.f32 	%f136, %f49, 0f3D23D70A, %f135;
	fma.rn.f32 	%f137, %f79, 0f3D23D70A, %f136;
	fma.rn.f32 	%f138, %f109, 0f3D23D70A, %f137;
	cvt.rn.f32.s32 	%f139, %r318;
	fma.rn.f32 	%f140, %f139, 0f3D23D70A, %f138;
	cvt.rzi.s32.f32 	%r322, %f140;
	st.global.u32 	[%rd149+12], %r322;
	add.s32 	%r337, %r337, 1;
	add.s32 	%r336, %r336, %r327;
	setp.ne.s32 	%p11, %r337, 4;
	mov.u32 	%r333, %r24;
	mov.u32 	%r334, %r25;
	mov.u32 	%r335, %r26;
	mov.u64 	%rd151, %rd5;
	@%p11 bra 	$L__BB1_5;
$L__BB1_6:
	ret;

}


// ===== COMPILED SASS (sm_100) =====

	.target	sm_100

	.elftype	@"ET_EXEC"


//--------------------- .note.nv.tkinfo           --------------------------
	.section	.note.nv.tkinfo,"",@"SHT_NOTE"
	.sectionflags	@"SHF_NOTE_NV_TKINFO"
	.tkinfo
        /*0018*/ 	.word	0x00000002
        /*0030*/ 	.string	""
        /*0030*/ 	.string	"ptxas"
        /*0030*/ 	.string	"Cuda compilation tools, release 13.0, V13.0.88"
        /*0030*/ 	.string	"Build cuda_13.0.r13.0/compiler.36424714_0"
        /*0030*/ 	.string	"-arch sm_100 -m 64 "



//--------------------- .note.nv.cuinfo           --------------------------
	.section	.note.nv.cuinfo,"",@"SHT_NOTE"
	.sectionflags	@"SHF_NOTE_NV_CUINFO"
        /*0018*/ 	.short	0x0002
        /*001a*/ 	.short	0x0064
        /*001c*/ 	.short	0x0082
	.zero		2


//--------------------- .nv.info                  --------------------------
	.section	.nv.info,"",@"SHT_CUDA_INFO"
	.align	4


	//----- nvinfo : EIATTR_REGCOUNT
	.align		4
        /*0000*/ 	.byte	0x04, 0x2f
        /*0002*/ 	.short	(.L_1 - .L_0)
	.align		4
.L_0:
        /*0004*/ 	.word	index@(_Z13avg_filter5x5PiS_ii)
        /*0008*/ 	.word	0x00000028


	//----- nvinfo : EIATTR_FRAME_SIZE
	.align		4
.L_1:
        /*000c*/ 	.byte	0x04, 0x11
        /*000e*/ 	.short	(.L_3 - .L_2)
	.align		4
.L_2:
        /*0010*/ 	.word	index@(_Z13avg_filter5x5PiS_ii)
        /*0014*/ 	.word	0x00000000


	//----- nvinfo : EIATTR_REGCOUNT
	.align		4
.L_3:
        /*0018*/ 	.byte	0x04, 0x2f
        /*001a*/ 	.short	(.L_5 - .L_4)
	.align		4
.L_4:
        /*001c*/ 	.word	index@(_Z21avg_filter5x5_tile4x4PiS_ii)
        /*0020*/ 	.word	0x00000028


	//----- nvinfo : EIATTR_FRAME_SIZE
	.align		4
.L_5:
        /*0024*/ 	.byte	0x04, 0x11
        /*0026*/ 	.short	(.L_7 - .L_6)
	.align		4
.L_6:
        /*0028*/ 	.word	index@(_Z21avg_filter5x5_tile4x4PiS_ii)
        /*002c*/ 	.word	0x00000100


	//----- nvinfo : EIATTR_MIN_STACK_SIZE
	.align		4
.L_7:
        /*0030*/ 	.byte	0x04, 0x12
        /*0032*/ 	.short	(.L_9 - .L_8)
	.align		4
.L_8:
        /*0034*/ 	.word	index@(_Z21avg_filter5x5_tile4x4PiS_ii)
        /*0038*/ 	.word	0x00000100


	//----- nvinfo : EIATTR_MIN_STACK_SIZE
	.align		4
.L_9:
        /*003c*/ 	.byte	0x04, 0x12
        /*003e*/ 	.short	(.L_11 - .L_10)
	.align		4
.L_10:
        /*0040*/ 	.word	index@(_Z13avg_filter5x5PiS_ii)
        /*0044*/ 	.word	0x00000000
.L_11:


//--------------------- .nv.compat                --------------------------
	.section	.nv.compat,"",@"SHT_CUDA_COMPAT_INFO"
	.align	4
        /*0000*/ 	.byte	0x02, 0x09, 0x00, 0x00, 0x02, 0x02, 0x01, 0x00, 0x02, 0x05, 0x05, 0x00, 0x03, 0x07, 0x01, 0x01
        /*0010*/ 	.byte	0x02, 0x03, 0x00, 0x00, 0x02, 0x06, 0x01, 0x00, 0x04, 0x0b, 0x08, 0x00, 0x09, 0x00, 0x00, 0x00
        /*0020*/ 	.byte	0x00, 0x00, 0x00, 0x00


//--------------------- .nv.info._Z21avg_filter5x5_tile4x4PiS_ii --------------------------
	.section	.nv.info._Z21avg_filter5x5_tile4x4PiS_ii,"",@"SHT_CUDA_INFO"
	.sectionflags	@""
	.align	4


	//----- nvinfo : EIATTR_CUDA_API_VERSION
	.align		4
        /*0000*/ 	.byte	0x04, 0x37
        /*0002*/ 	.short	(.L_13 - .L_12)
.L_12:
        /*0004*/ 	.word	0x00000082


	//----- nvinfo : EIATTR_KPARAM_INFO
	.align		4
.L_13:
        /*0008*/ 	.byte	0x04, 0x17
        /*000a*/ 	.short	(.L_15 - .L_14)
.L_14:
        /*000c*/ 	.word	0x00000000
        /*0010*/ 	.short	0x0003
        /*0012*/ 	.short	0x0014
        /*0014*/ 	.byte	0x00, 0xf0, 0x11, 0x00


	//----- nvinfo : EIATTR_KPARAM_INFO
	.align		4
.L_15:
        /*0018*/ 	.byte	0x04, 0x17
        /*001a*/ 	.short	(.L_17 - .L_16)
.L_16:
        /*001c*/ 	.word	0x00000000
        /*0020*/ 	.short	0x0002
        /*0022*/ 	.short	0x0010
        /*0024*/ 	.byte	0x00, 0xf0, 0x11, 0x00


	//----- nvinfo : EIATTR_KPARAM_INFO
	.align		4
.L_17:
        /*0028*/ 	.byte	0x04, 0x17
        /*002a*/ 	.short	(.L_19 - .L_18)
.L_18:
        /*002c*/ 	.word	0x00000000
        /*0030*/ 	.short	0x0001
        /*0032*/ 	.short	0x0008
        /*0034*/ 	.byte	0x00, 0xf5, 0x21, 0x00


	//----- nvinfo : EIATTR_KPARAM_INFO
	.align		4
.L_19:
        /*0038*/ 	.byte	0x04, 0x17
        /*003a*/ 	.short	(.L_21 - .L_20)
.L_20:
        /*003c*/ 	.word	0x00000000
        /*0040*/ 	.short	0x0000
        /*0042*/ 	.short	0x0000
        /*0044*/ 	.byte	0x00, 0xf5, 0x21, 0x00


	//----- nvinfo : EIATTR_SPARSE_MMA_MASK
	.align		4
.L_21:
        /*0048*/ 	.byte	0x03, 0x50
        /*004a*/ 	.short	0x0000


	//----- nvinfo : EIATTR_MAXREG_COUNT
	.align		4
        /*004c*/ 	.byte	0x03, 0x1b
        /*004e*/ 	.short	0x00ff


	//----- nvinfo : EIATTR_MERCURY_ISA_VERSION
	.align		4
        /*0050*/ 	.byte	0x03, 0x5f
        /*0052*/ 	.short	0x0101


	//----- nvinfo : EIATTR_VRC_CTA_INIT_COUNT
	.align		4
        /*0054*/ 	.byte	0x02, 0x4a
	.zero		1
	.zero		1


	//----- nvinfo : EIATTR_EXIT_INSTR_OFFSETS
	.align		4
        /*0058*/ 	.byte	0x04, 0x1c
        /*005a*/ 	.short	(.L_23 - .L_22)


	//   ....[0]....
.L_22:
        /*005c*/ 	.word	0x000000f0


	//   ....[1]....
        /*0060*/ 	.word	0x000021e0


	//----- nvinfo : EIATTR_CRS_STACK_SIZE
	.align		4
.L_23:
        /*0064*/ 	.byte	0x04, 0x1e
        /*0066*/ 	.short	(.L_25 - .L_24)
.L_24:
        /*0068*/ 	.word	0x00000000


	//----- nvinfo : EIATTR_CBANK_PARAM_SIZE
	.align		4
.L_25:
        /*006c*/ 	.byte	0x03, 0x19
        /*006e*/ 	.short	0x0018


	//----- nvinfo : EIATTR_PARAM_CBANK
	.align		4
        /*0070*/ 	.byte	0x04, 0x0a
        /*0072*/ 	.short	(.L_27 - .L_26)
	.align		4
.L_26:
        /*0074*/ 	.word	index@(.nv.constant0._Z21avg_filter5x5_tile4x4PiS_ii)
        /*0078*/ 	.short	0x0380
        /*007a*/ 	.short	0x0018


	//----- nvinfo : EIATTR_SW_WAR
	.align		4
.L_27:
        /*007c*/ 	.byte	0x04, 0x36
        /*007e*/ 	.short	(.L_29 - .L_28)
.L_28:
        /*0080*/ 	.word	0x00000008
.L_29:


//--------------------- .nv.info._Z13avg_filter5x5PiS_ii --------------------------
	.section	.nv.info._Z13avg_filter5x5PiS_ii,"",@"SHT_CUDA_INFO"
	.sectionflags	@""
	.align	4


	//----- nvinfo : EIATTR_CUDA_API_VERSION
	.align		4
        /*0000*/ 	.byte	0x04, 0x37
        /*0002*/ 	.short	(.L_31 - .L_30)
.L_30:
        /*0004*/ 	.word	0x00000082


	//----- nvinfo : EIATTR_KPARAM_INFO
	.align		4
.L_31:
        /*0008*/ 	.byte	0x04, 0x17
        /*000a*/ 	.short	(.L_33 - .L_32)
.L_32:
        /*000c*/ 	.word	0x00000000
        /*0010*/ 	.short	0x0003
        /*0012*/ 	.short	0x0014
        /*0014*/ 	.byte	0x00, 0xf0, 0x11, 0x00


	//----- nvinfo : EIATTR_KPARAM_INFO
	.align		4
.L_33:
        /*0018*/ 	.byte	0x04, 0x17
        /*001a*/ 	.short	(.L_35 - .L_34)
.L_34:
        /*001c*/ 	.word	0x00000000
        /*0020*/ 	.short	0x0002
        /*0022*/ 	.short	0x0010
        /*0024*/ 	.byte	0x00, 0xf0, 0x11, 0x00


	//----- nvinfo : EIATTR_KPARAM_INFO
	.align		4
.L_35:
        /*0028*/ 	.byte	0x04, 0x17
        /*002a*/ 	.short	(.L_37 - .L_36)
.L_36:
        /*002c*/ 	.word	0x00000000
        /*0030*/ 	.short	0x0001
        /*0032*/ 	.short	0x0008
        /*0034*/ 	.byte	0x00, 0xf5, 0x21, 0x00


	//----- nvinfo : EIATTR_KPARAM_INFO
	.align		4
.L_37:
        /*0038*/ 	.byte	0x04, 0x17
        /*003a*/ 	.short	(.L_39 - .L_38)
.L_38:
        /*003c*/ 	.word	0x00000000
        /*0040*/ 	.short	0x0000
        /*0042*/ 	.short	0x0000
        /*0044*/ 	.byte	0x00, 0xf5, 0x21, 0x00


	//----- nvinfo : EIATTR_SPARSE_MMA_MASK
	.align		4
.L_39:
        /*0048*/ 	.byte	0x03, 0x50
        /*004a*/ 	.short	0x0000


	//----- nvinfo : EIATTR_MAXREG_COUNT
	.align		4
        /*004c*/ 	.byte	0x03, 0x1b
        /*004e*/ 	.short	0x00ff


	//----- nvinfo : EIATTR_MERCURY_ISA_VERSION
	.align		4
        /*0050*/ 	.byte	0x03, 0x5f
        /*0052*/ 	.short	0x0101


	//----- nvinfo : EIATTR_VRC_CTA_INIT_COUNT
	.align		4
        /*0054*/ 	.byte	0x02, 0x4a
	.zero		1
	.zero		1


	//----- nvinfo : EIATTR_EXIT_INSTR_OFFSETS
	.align		4
        /*0058*/ 	.byte	0x04, 0x1c
        /*005a*/ 	.short	(.L_41 - .L_40)


	//   ....[0]....
.L_40:
        /*005c*/ 	.word	0x000000c0


	//   ....[1]....
        /*0060*/ 	.word	0x00000ce0


	//----- nvinfo : EIATTR_CRS_STACK_SIZE
	.align		4
.L_41:
        /*0064*/ 	.byte	0x04, 0x1e
        /*0066*/ 	.short	(.L_43 - .L_42)
.L_42:
        /*0068*/ 	.word	0x00000000


	//----- nvinfo : EIATTR_CBANK_PARAM_SIZE
	.align		4
.L_43:
        /*006c*/ 	.byte	0x03, 0x19
        /*006e*/ 	.short	0x0018


	//----- nvinfo : EIATTR_PARAM_CBANK
	.align		4
        /*0070*/ 	.byte	0x04, 0x0a
        /*0072*/ 	.short	(.L_45 - .L_44)
	.align		4
.L_44:
        /*0074*/ 	.word	index@(.nv.constant0._Z13avg_filter5x5PiS_ii)
        /*0078*/ 	.short	0x0380
        /*007a*/ 	.short	0x0018


	//----- nvinfo : EIATTR_SW_WAR
	.align		4
.L_45:
        /*007c*/ 	.byte	0x04, 0x36
        /*007e*/ 	.short	(.L_47 - .L_46)
.L_46:
        /*0080*/ 	.word	0x00000008
.L_47:


//--------------------- .nv.callgraph             --------------------------
	.section	.nv.callgraph,"",@"SHT_CUDA_CALLGRAPH"
	.align	4
	.sectionentsize	8
	.align		4
        /*0000*/ 	.word	0x00000000
	.align		4
        /*0004*/ 	.word	0xffffffff
	.align		4
        /*0008*/ 	.word	0x00000000
	.align		4
        /*000c*/ 	.word	0xfffffffe
	.align		4
        /*0010*/ 	.word	0x00000000
	.align		4
        /*0014*/ 	.word	0xfffffffd
	.align		4
        /*0018*/ 	.word	0x00000000
	.align		4
        /*001c*/ 	.word	0xfffffffc


//--------------------- .text._Z21avg_filter5x5_tile4x4PiS_ii --------------------------
	.section	.text._Z21avg_filter5x5_tile4x4PiS_ii,"ax",@progbits
	.align	128
        .global         _Z21avg_filter5x5_tile4x4PiS_ii
        .type           _Z21avg_filter5x5_tile4x4PiS_ii,@function
        .size           _Z21avg_filter5x5_tile4x4PiS_ii,(.L_x_9 - _Z21avg_filter5x5_tile4x4PiS_ii)
        .other          _Z21avg_filter5x5_tile4x4PiS_ii,@"STO_CUDA_ENTRY STV_DEFAULT"
_Z21avg_filter5x5_tile4x4PiS_ii:
.text._Z21avg_filter5x5_tile4x4PiS_ii:
[----:B------:R-:W0:Y:S01]  /*0000*/  LDC R1, c[0x0][0x37c] ;  /* 0x0000df00ff017b82 */ /* 0x000e220000000800 */
[----:B------:R-:W1:Y:S01]  /*0010*/  S2R R0, SR_CTAID.Y ;  /* 0x0000000000007919 */ /* 0x000e620000002600 */
[----:B------:R-:W2:Y:S06]  /*0020*/  LDCU UR4, c[0x0][0x360] ;  /* 0x00006c00ff0477ac */ /* 0x000eac0008000800 */
[----:B------:R-:W3:Y:S01]  /*0030*/  LDC.64 R2, c[0x0][0x390] ;  /* 0x0000e400ff027b82 */ /* 0x000ee20000000a00 */
[----:B0-----:R-:W-:Y:S01]  /*0040*/  IADD3 R1, PT, PT, R1, -0x100, RZ ;  /* 0xffffff0001017810 */ /* 0x001fe20007ffe0ff */
[----:B------:R-:W1:Y:S01]  /*0050*/  S2R R7, SR_TID.Y ;  /* 0x0000000000077919 */ /* 0x000e620000002200 */
[----:B------:R-:W1:Y:S01]  /*0060*/  LDCU UR5, c[0x0][0x364] ;  /* 0x00006c80ff0577ac */ /* 0x000e620008000800 */
[----:B------:R-:W2:Y:S01]  /*0070*/  S2R R30, SR_CTAID.X ;  /* 0x00000000001e7919 */ /* 0x000ea20000002500 */
[----:B------:R-:W2:Y:S01]  /*0080*/  S2R R5, SR_TID.X ;  /* 0x0000000000057919 */ /* 0x000ea20000002100 */
[----:B-1----:R-:W-:-:S05]  /*0090*/  IMAD R0, R0, UR5, R7 ;  /* 0x0000000500007c24 */ /* 0x002fca000f8e0207 */
[----:B------:R-:W-:Y:S01]  /*00a0*/  SHF.L.U32 R25, R0, 0x2, RZ ;  /* 0x0000000200197819 */ /* 0x000fe200000006ff */
[----:B--2---:R-:W-:-:S03]  /*00b0*/  IMAD R30, R30, UR4, R5 ;  /* 0x000000041e1e7c24 */ /* 0x004fc6000f8e0205 */
[----:B---3--:R-:W-:Y:S02]  /*00c0*/  ISETP.GE.AND P0, PT, R25, R2, PT ;  /* 0x000000021900720c */ /* 0x008fe40003f06270 */
[----:B------:R-:W-:-:S04]  /*00d0*/  SHF.L.U32 R30, R30, 0x2, RZ ;  /* 0x000000021e1e7819 */ /* 0x000fc800000006ff */
[----:B------:R-:W-:-:S13]  /*00e0*/  ISETP.GE.OR P0, PT, R30, R3, P0 ;  /* 0x000000031e00720c */ /* 0x000fda0000706670 */
[----:B------:R-:W-:Y:S05]  /*00f0*/  @P0 EXIT ;  /* 0x000000000000094d */ /* 0x000fea0003800000 */
[----:B------:R-:W-:Y:S01]  /*0100*/  ISETP.NE.AND P0, PT, R0, RZ, PT ;  /* 0x000000ff0000720c */ /* 0x000fe20003f05270 */
[----:B------:R-:W0:Y:S01]  /*0110*/  LDCU.64 UR6, c[0x0][0x358] ;  /* 0x00006b00ff0677ac */ /* 0x000e220008000a00 */
[----:B------:R-:W-:Y:S01]  /*0120*/  IADD3 R5, PT, PT, R3, -0x4, RZ ;  /* 0xfffffffc03057810 */ /* 0x000fe20007ffe0ff */
[----:B------:R-:W-:Y:S01]  /*0130*/  BSSY.RECONVERGENT B0, `(.L_x_0) ;  /* 0x000015f000007945 */ /* 0x000fe20003800200 */
[----:B------:R-:W-:Y:S02]  /*0140*/  ISETP.EQ.OR P0, PT, R30, RZ, !P0 ;  /* 0x000000ff1e00720c */ /* 0x000fe40004702670 */
[----:B------:R-:W-:Y:S02]  /*0150*/  IADD3 R4, PT, PT, R2, -0x4, RZ ;  /* 0xfffffffc02047810 */ /* 0x000fe40007ffe0ff */
[----:B------:R-:W-:-:S04]  /*0160*/  ISETP.EQ.OR P0, PT, R30, R5, P0 ;  /* 0x000000051e00720c */ /* 0x000fc80000702670 */
[----:B------:R-:W-:-:S13]  /*0170*/  ISETP.EQ.OR P0, PT, R25, R4, P0 ;  /* 0x000000041900720c */ /* 0x000fda0000702670 */
[----:B0-----:R-:W-:Y:S05]  /*0180*/  @P0 BRA `(.L_x_1) ;  /* 0x0000000400780947 */ /* 0x001fea0003800000 */
[----:B------:R-:W0:Y:S01]  /*0190*/  LDC.64 R6, c[0x0][0x380] ;  /* 0x0000e000ff067b82 */ /* 0x000e220000000a00 */
[----:B------:R-:W-:-:S05]  /*01a0*/  IADD3 R25, PT, PT, R25, -0x1, RZ ;  /* 0xffffffff19197810 */ /* 0x000fca0007ffe0ff */
[----:B------:R-:W-:-:S05]  /*01b0*/  IMAD R25, R25, R3, R30 ;  /* 0x0000000319197224 */ /* 0x000fca00078e021e */
[----:B------:R-:W-:-:S05]  /*01c0*/  IADD3 R25, PT, PT, R25, -0x1, RZ ;  /* 0xffffffff19197810 */ /* 0x000fca0007ffe0ff */
[----:B0-----:R-:W-:-:S05]  /*01d0*/  IMAD.WIDE R6, R25, 0x4, R6 ;  /* 0x0000000419067825 */ /* 0x001fca00078e0206 */
[----:B------:R-:W2:Y:S01]  /*01e0*/  LDG.E R12, desc[UR6][R6.64] ;  /* 0x00000006060c7981 */ /* 0x000ea2000c1e1900 */
[----:B------:R-:W-:-:S03]  /*01f0*/  IMAD.WIDE R26, R3, 0x4, R6 ;  /* 0x00000004031a7825 */ /* 0x000fc600078e0206 */
[----:B------:R-:W2:Y:S04]  /*0200*/  LDG.E R13, desc[UR6][R6.64+0x4] ;  /* 0x00000406060d7981 */ /* 0x000ea8000c1e1900 */
[----:B------:R-:W2:Y:S04]  /*0210*/  LDG.E R14, desc[UR6][R6.64+0x8] ;  /* 0x00000806060e7981 */ /* 0x000ea8000c1e1900 */
[----:B------:R-:W2:Y:S04]  /*0220*/  LDG.E R15, desc[UR6][R6.64+0xc] ;  /* 0x00000c06060f7981 */ /* 0x000ea8000c1e1900 */
[----:B------:R-:W3:Y:S04]  /*0230*/  LDG.E R16, desc[UR6][R26.64] ;  /* 0x000000061a107981 */ /* 0x000ee8000c1e1900 */
[----:B------:R-:W3:Y:S04]  /*0240*/  LDG.E R17, desc[UR6][R26.64+0x4] ;  /* 0x000004061a117981 */ /* 0x000ee8000c1e1900 */
[----:B------:R-:W3:Y:S04]  /*0250*/  LDG.E R18, desc[UR6][R26.64+0x8] ;  /* 0x000008061a127981 */ /* 0x000ee8000c1e1900 */
[----:B------:R-:W3:Y:S01]  /*0260*/  LDG.E R19, desc[UR6][R26.64+0xc] ;  /* 0x00000c061a137981 */ /* 0x000ee2000c1e1900 */
[----:B------:R-:W-:-:S03]  /*0270*/  IMAD.WIDE R32, R3, 0x4, R26 ;  /* 0x0000000403207825 */ /* 0x000fc600078e021a */
[----:B------:R-:W4:Y:S01]  /*0280*/  LDG.E R20, desc[UR6][R6.64+0x10] ;  /* 0x0000100606147981 */ /* 0x000f22000c1e1900 */
[----:B------:R-:W-:-:S03]  /*0290*/  IMAD.WIDE R24, R3, 0x4, R32 ;  /* 0x0000000403187825 */ /* 0x000fc600078e0220 */
[----:B------:R-:W4:Y:S04]  /*02a0*/  LDG.E R21, desc[UR6][R6.64+0x14] ;  /* 0x0000140606157981 */ /* 0x000f28000c1e1900 */
[----:B------:R-:W4:Y:S04]  /*02b0*/  LDG.E R22, desc[UR6][R6.64+0x18] ;  /* 0x0000180606167981 */ /* 0x000f28000c1e1900 */
[----:B------:R-:W4:Y:S04]  /*02c0*/  LDG.E R23, desc[UR6][R6.64+0x1c] ;  /* 0x00001c0606177981 */ /* 0x000f28000c1e1900 */
[----:B------:R-:W5:Y:S04]  /*02d0*/  LDG.E R4, desc[UR6][R26.64+0x10] ;  /* 0x000010061a047981 */ /* 0x000f68000c1e1900 */
[----:B------:R-:W5:Y:S04]  /*02e0*/  LDG.E R5, desc[UR6][R26.64+0x14] ;  /* 0x000014061a057981 */ /* 0x000f68000c1e1900 */
[----:B--2---:R0:W-:Y:S04]  /*02f0*/  STL.128 [R1], R12 ;  /* 0x0000000c01007387 */ /* 0x0041e80000100c00 */
[----:B---3--:R1:W-:Y:S04]  /*0300*/  STL.128 [R1+0x20], R16 ;  /* 0x0000201001007387 */ /* 0x0083e80000100c00 */
[----:B0-----:R-:W2:Y:S04]  /*0310*/  LDG.E R12, desc[UR6][R24.64] ;  /* 0x00000006180c7981 */ /* 0x001ea8000c1e1900 */
[----:B------:R-:W2:Y:S04]  /*0320*/  LDG.E R13, desc[UR6][R24.64+0x4] ;  /* 0x00000406180d7981 */ /* 0x000ea8000c1e1900 */
[----:B------:R-:W2:Y:S04]  /*0330*/  LDG.E R14, desc[UR6][R24.64+0x8] ;  /* 0x00000806180e7981 */ /* 0x000ea8000c1e1900 */
[----:B------:R-:W2:Y:S04]  /*0340*/  LDG.E R15, desc[UR6][R24.64+0xc] ;  /* 0x00000c06180f7981 */ /* 0x000ea8000c1e1900 */
[----:B-1----:R-:W3:Y:S04]  /*0350*/  LDG.E R16, desc[UR6][R24.64+0x10] ;  /* 0x0000100618107981 */ /* 0x002ee8000c1e1900 */
[----:B------:R-:W3:Y:S04]  /*0360*/  LDG.E R17, desc[UR6][R24.64+0x14] ;  /* 0x0000140618117981 */ /* 0x000ee8000c1e1900 */
[----:B------:R-:W3:Y:S04]  /*0370*/  LDG.E R18, desc[UR6][R24.64+0x18] ;  /* 0x0000180618127981 */ /* 0x000ee8000c1e1900 */
[----:B------:R-:W3:Y:S01]  /*0380*/  LDG.E R19, desc[UR6][R24.64+0x1c] ;  /* 0x00001c0618137981 */ /* 0x000ee2000c1e1900 */
[----:B------:R-:W-:-:S03]  /*0390*/  IMAD.WIDE R28, R3, 0x4, R24 ;  /* 0x00000004031c7825 */ /* 0x000fc600078e0218 */
[----:B------:R-:W5:Y:S01]  /*03a0*/  LDG.E R6, desc[UR6][R26.64+0x18] ;  /* 0x000018061a067981 */ /* 0x000f62000c1e1900 */
[----:B------:R-:W-:-:S03]  /*03b0*/  IMAD.WIDE R34, R3, 0x4, R28 ;  /* 0x0000000403227825 */ /* 0x000fc600078e021c */
[----:B----4-:R0:W-:Y:S04]  /*03c0*/  STL.128 [R1+0x10], R20 ;  /* 0x0000101401007387 */ /* 0x0101e80000100c00 */
[----:B------:R-:W5:Y:S04]  /*03d0*/  LDG.E R7, desc[UR6][R26.64+0x1c] ;  /* 0x00001c061a077981 */ /* 0x000f68000c1e1900 */
[----:B------:R-:W4:Y:S04]  /*03e0*/  LDG.E R8, desc[UR6][R32.64] ;  /* 0x0000000620087981 */ /* 0x000f28000c1e1900 */
[----:B------:R-:W4:Y:S04]  /*03f0*/  LDG.E R9, desc[UR6][R32.64+0x4] ;  /* 0x0000040620097981 */ /* 0x000f28000c1e1900 */
[----:B------:R-:W4:Y:S04]  /*0400*/  LDG.E R10, desc[UR6][R32.64+0x8] ;  /* 0x00000806200a7981 */ /* 0x000f28000c1e1900 */
[----:B------:R-:W4:Y:S04]  /*0410*/  LDG.E R11, desc[UR6][R32.64+0xc] ;  /* 0x00000c06200b7981 */ /* 0x000f28000c1e1900 */
[----:B0-----:R-:W4:Y:S04]  /*0420*/  LDG.E R20, desc[UR6][R28.64] ;  /* 0x000000061c147981 */ /* 0x001f28000c1e1900 */
[----:B------:R-:W4:Y:S04]  /*0430*/  LDG.E R21, desc[UR6][R28.64+0x4] ;  /* 0x000004061c157981 */ /* 0x000f28000c1e1900 */
[----:B------:R-:W4:Y:S04]  /*0440*/  LDG.E R22, desc[UR6][R28.64+0x8] ;  /* 0x000008061c167981 */ /* 0x000f28000c1e1900 */
[----:B------:R-:W4:Y:S04]  /*0450*/  LDG.E R23, desc[UR6][R28.64+0xc] ;  /* 0x00000c061c177981 */ /* 0x000f28000c1e1900 */
[----:B--2---:R0:W-:Y:S04]  /*0460*/  STL.128 [R1+0x60], R12 ;  /* 0x0000600c01007387 */ /* 0x0041e80000100c00 */
        /* <DEDUP_REMOVED lines=8> */
[----:B------:R0:W3:Y:S01]  /*04f0*/  LDG.E R19, desc[UR6][R34.64+0x1c] ;  /* 0x00001c0622137981 */ /* 0x0000e2000c1e1900 */
[----:B------:R-:W-:-:S03]  /*0500*/  IMAD.WIDE R36, R3, 0x4, R34 ;  /* 0x0000000403247825 */ /* 0x000fc600078e0222 */
[----:B------:R-:W3:Y:S04]  /*0510*/  LDG.E R24, desc[UR6][R28.64+0x10] ;  /* 0x000010061c187981 */ /* 0x000ee8000c1e1900 */
[----:B------:R-:W3:Y:S01]  /*0520*/  LDG.E R25, desc[UR6][R28.64+0x14] ;  /* 0x000014061c197981 */ /* 0x000ee2000c1e1900 */
[----:B0-----:R-:W-:-:S03]  /*0530*/  IMAD.WIDE R34, R3, 0x4, R36 ;  /* 0x0000000403227825 */ /* 0x001fc600078e0224 */
[----:B------:R-:W3:Y:S04]  /*0540*/  LDG.E R26, desc[UR6][R28.64+0x18] ;  /* 0x000018061c1a7981 */ /* 0x000ee8000c1e1900 */
[----:B------:R-:W3:Y:S04]  /*0550*/  LDG.E R27, desc[UR6][R28.64+0x1c] ;  /* 0x00001c061c1b7981 */ /* 0x000ee8000c1e1900 */
[----:B-----5:R0:W-:Y:S04]  /*0560*/  STL.128 [R1+0x30], R4 ;  /* 0x0000300401007387 */ /* 0x0201e80000100c00 */
[----:B------:R-:W5:Y:S04]  /*0570*/  LDG.E R28, desc[UR6][R32.64+0x10] ;  /* 0x00001006201c7981 */ /* 0x000f68000c1e1900 */
[----:B----4-:R1:W-:Y:S04]  /*0580*/  STL.128 [R1+0x40], R8 ;  /* 0x0000400801007387 */ /* 0x0103e80000100c00 */
[----:B------:R4:W-:Y:S04]  /*0590*/  STL.128 [R1+0x80], R20 ;  /* 0x0000801401007387 */ /* 0x0009e80000100c00 */
[----:B0-----:R-:W5:Y:S04]  /*05a0*/  LDG.E R5, desc[UR6][R32.64+0x14] ;  /* 0x0000140620057981 */ /* 0x001f68000c1e1900 */
[----:B------:R-:W5:Y:S04]  /*05b0*/  LDG.E R6, desc[UR6][R32.64+0x18] ;  /* 0x0000180620067981 */ /* 0x000f68000c1e1900 */
[----:B------:R-:W5:Y:S04]  /*05c0*/  LDG.E R7, desc[UR6][R32.64+0x1c] ;  /* 0x00001c0620077981 */ /* 0x000f68000c1e1900 */
[----:B-1----:R-:W5:Y:S04]  /*05d0*/  LDG.E R8, desc[UR6][R36.64] ;  /* 0x0000000624087981 */ /* 0x002f68000c1e1900 */
[----:B------:R-:W5:Y:S04]  /*05e0*/  LDG.E R9, desc[UR6][R36.64+0x4] ;  /* 0x0000040624097981 */ /* 0x000f68000c1e1900 */
[----:B------:R-:W5:Y:S04]  /*05f0*/  LDG.E R10, desc[UR6][R36.64+0x8] ;  /* 0x00000806240a7981 */ /* 0x000f68000c1e1900 */
[----:B------:R-:W5:Y:S04]  /*0600*/  LDG.E R11, desc[UR6][R36.64+0xc] ;  /* 0x00000c06240b7981 */ /* 0x000f68000c1e1900 */
[----:B----4-:R-:W4:Y:S04]  /*0610*/  LDG.E R20, desc[UR6][R34.64+0x10] ;  /* 0x0000100622147981 */ /* 0x010f28000c1e1900 */
        /* <DEDUP_REMOVED lines=13> */
[----:B-----5:R-:W-:-:S03]  /*06f0*/  MOV R4, R28 ;  /* 0x0000001c00047202 */ /* 0x020fc60000000f00 */
[----:B------:R0:W-:Y:S04]  /*0700*/  STL.128 [R1+0x90], R24 ;  /* 0x0000901801007387 */ /* 0x0001e80000100c00 */
[----:B------:R0:W-:Y:S04]  /*0710*/  STL.128 [R1+0x50], R4 ;  /* 0x0000500401007387 */ /* 0x0001e80000100c00 */
[----:B------:R0:W-:Y:S04]  /*0720*/  STL.128 [R1+0xc0], R8 ;  /* 0x0000c00801007387 */ /* 0x0001e80000100c00 */
[----:B----4-:R0:W-:Y:S04]  /*0730*/  STL.128 [R1+0xf0], R20 ;  /* 0x0000f01401007387 */ /* 0x0101e80000100c00 */
[----:B--2---:R0:W-:Y:S04]  /*0740*/  STL.128 [R1+0xd0], R12 ;  /* 0x0000d00c01007387 */ /* 0x0041e80000100c00 */
[----:B---3--:R0:W-:Y:S01]  /*0750*/  STL.128 [R1+0xe0], R16 ;  /* 0x0000e01001007387 */ /* 0x0081e20000100c00 */
[----:B------:R-:W-:Y:S05]  /*0760*/  BRA `(.L_x_2) ;  /* 0x0000000c00ec7947 */ /* 0x000fea0003800000 */
.L_x_1:
[----:B------:R-:W0:Y:S01]  /*0770*/  LDC.64 R22, c[0x0][0x380] ;  /* 0x0000e000ff167b82 */ /* 0x000e220000000a00 */
[----:B------:R-:W-:Y:S02]  /*0780*/  VIMNMX.U32 R5, PT, PT, R25, 0x1, !PT ;  /* 0x0000000119057848 */ /* 0x000fe40007fe0000 */
[C---:B------:R-:W-:Y:S02]  /*0790*/  VIMNMX R4, PT, PT, R30.reuse, 0x1, !PT ;  /* 0x000000011e047848 */ /* 0x040fe40007fe0100 */
[----:B------:R-:W-:Y:S02]  /*07a0*/  VIMNMX.U32 R5, PT, PT, R5, R2, PT ;  /* 0x0000000205057248 */ /* 0x000fe40003fe0000 */
[----:B------:R-:W-:Y:S02]  /*07b0*/  VIMNMX R14, PT, PT, RZ, R30, !PT ;  /* 0x0000001eff0e7248 */ /* 0x000fe40007fe0100 */
[----:B------:R-:W-:Y:S02]  /*07c0*/  IADD3 R6, PT, PT, R5, -0x1, RZ ;  /* 0xffffffff05067810 */ /* 0x000fe40007ffe0ff */
[----:B------:R-:W-:-:S02]  /*07d0*/  VIMNMX R12, PT, PT, R30, -0x1, !PT ;  /* 0xffffffff1e0c7848 */ /* 0x000fc40007fe0100 */
[----:B------:R-:W-:Y:S01]  /*07e0*/  VIMNMX R8, PT, PT, R30, -0x2, !PT ;  /* 0xfffffffe1e087848 */ /* 0x000fe20007fe0100 */
[-C--:B------:R-:W-:Y:S01]  /*07f0*/  IMAD R21, R6, R3.reuse, -0x1 ;  /* 0xffffffff06157424 */ /* 0x080fe200078e0203 */
[----:B------:R-:W-:Y:S02]  /*0800*/  VIMNMX R15, PT, PT, R4, R3, PT ;  /* 0x00000003040f7248 */ /* 0x000fe40003fe0100 */
[--C-:B------:R-:W-:Y:S02]  /*0810*/  VIADDMNMX R14, R14, 0x1, R3.reuse, PT ;  /* 0x000000010e0e7846 */ /* 0x100fe40003800103 */
[--C-:B------:R-:W-:Y:S02]  /*0820*/  VIADDMNMX R12, R12, 0x2, R3.reuse, PT ;  /* 0x000000020c0c7846 */ /* 0x100fe40003800103 */
[----:B------:R-:W-:Y:S02]  /*0830*/  VIADDMNMX R13, R8, 0x3, R3, PT ;  /* 0x00000003080d7846 */ /* 0x000fe40003800103 */
[----:B------:R-:W-:-:S02]  /*0840*/  IADD3 R19, PT, PT, R15, R21, RZ ;  /* 0x000000150f137210 */ /* 0x000fc40007ffe0ff */
[C---:B------:R-:W-:Y:S02]  /*0850*/  IADD3 R11, PT, PT, R21.reuse, R14, RZ ;  /* 0x0000000e150b7210 */ /* 0x040fe40007ffe0ff */
[----:B------:R-:W-:Y:S01]  /*0860*/  IADD3 R17, PT, PT, R21, R12, RZ ;  /* 0x0000000c15117210 */ /* 0x000fe20007ffe0ff */
[----:B0-----:R-:W-:Y:S01]  /*0870*/  IMAD.WIDE R18, R19, 0x4, R22 ;  /* 0x0000000413127825 */ /* 0x001fe200078e0216 */
[----:B------:R-:W-:-:S03]  /*0880*/  IADD3 R9, PT, PT, R21, R13, RZ ;  /* 0x0000000d15097210 */ /* 0x000fc60007ffe0ff */
[--C-:B------:R-:W-:Y:S01]  /*0890*/  IMAD.WIDE R10, R11, 0x4, R22.reuse ;  /* 0x000000040b0a7825 */ /* 0x100fe200078e0216 */
[----:B------:R-:W2:Y:S03]  /*08a0*/  LDG.E R4, desc[UR6][R18.64] ;  /* 0x0000000612047981 */ /* 0x000ea6000c1e1900 */
[--C-:B------:R-:W-:Y:S01]  /*08b0*/  IMAD.WIDE R16, R17, 0x4, R22.reuse ;  /* 0x0000000411107825 */ /* 0x100fe200078e0216 */
[----:B------:R-:W2:Y:S03]  /*08c0*/  LDG.E R5, desc[UR6][R10.64] ;  /* 0x000000060a057981 */ /* 0x000ea6000c1e1900 */
[----:B------:R-:W-:Y:S01]  /*08d0*/  IMAD.WIDE R8, R9, 0x4, R22 ;  /* 0x0000000409087825 */ /* 0x000fe200078e0216 */
[----:B------:R0:W2:Y:S04]  /*08e0*/  LDG.E R6, desc[UR6][R16.64] ;  /* 0x0000000610067981 */ /* 0x0000a8000c1e1900 */
[----:B------:R-:W2:Y:S01]  /*08f0*/  LDG.E R7, desc[UR6][R8.64] ;  /* 0x0000000608077981 */ /* 0x000ea2000c1e1900 */
[----:B------:R-:W-:-:S04]  /*0900*/  VIADDMNMX.U32 R20, R25, 0x1, R2, PT ;  /* 0x0000000119147846 */ /* 0x000fc80003800002 */
[----:B------:R-:W-:Y:S02]  /*0910*/  IADD3 R20, PT, PT, R20, -0x1, RZ ;  /* 0xffffffff14147810 */ /* 0x000fe40007ffe0ff */
[----:B------:R-:W-:-:S03]  /*0920*/  VIADDMNMX.U32 R24, R25, 0x2, R2, PT ;  /* 0x0000000219187846 */ /* 0x000fc60003800002 */
[----:B------:R-:W-:Y:S01]  /*0930*/  IMAD R20, R20, R3, -0x1 ;  /* 0xffffffff14147424 */ /* 0x000fe200078e0203 */
[----:B------:R-:W-:-:S04]  /*0940*/  IADD3 R24, PT, PT, R24, -0x1, RZ ;  /* 0xffffffff18187810 */ /* 0x000fc80007ffe0ff */
[-C--:B------:R-:W-:Y:S01]  /*0950*/  IADD3 R27, PT, PT, R15, R20.reuse, RZ ;  /* 0x000000140f1b7210 */ /* 0x080fe20007ffe0ff */
[----:B0-----:R-:W-:Y:S01]  /*0960*/  IMAD R16, R24, R3, -0x1 ;  /* 0xffffffff18107424 */ /* 0x001fe200078e0203 */
[-C--:B------:R-:W-:Y:S02]  /*0970*/  IADD3 R29, PT, PT, R14, R20.reuse, RZ ;  /* 0x000000140e1d7210 */ /* 0x080fe40007ffe0ff */
[-C--:B------:R-:W-:Y:S01]  /*0980*/  IADD3 R37, PT, PT, R12, R20.reuse, RZ ;  /* 0x000000140c257210 */ /* 0x080fe20007ffe0ff */
[--C-:B------:R-:W-:Y:S01]  /*0990*/  IMAD.WIDE R18, R27, 0x4, R22.reuse ;  /* 0x000000041b127825 */ /* 0x100fe200078e0216 */
[----:B------:R-:W-:Y:S02]  /*09a0*/  IADD3 R35, PT, PT, R13, R20, RZ ;  /* 0x000000140d237210 */ /* 0x000fe40007ffe0ff */
[-C--:B------:R-:W-:Y:S01]  /*09b0*/  IADD3 R33, PT, PT, R15, R16.reuse, RZ ;  /* 0x000000100f217210 */ /* 0x080fe20007ffe0ff */
[--C-:B------:R-:W-:Y:S01]  /*09c0*/  IMAD.WIDE R26, R29, 0x4, R22.reuse ;  /* 0x000000041d1a7825 */ /* 0x100fe200078e0216 */
[----:B------:R-:W-:Y:S01]  /*09d0*/  IADD3 R29, PT, PT, R14, R16, RZ ;  /* 0x000000100e1d7210 */ /* 0x000fe20007ffe0ff */
[----:B------:R0:W3:Y:S02]  /*09e0*/  LDG.E R8, desc[UR6][R18.64] ;  /* 0x0000000612087981 */ /* 0x0000e4000c1e1900 */
[----:B------:R-:W-:-:S02]  /*09f0*/  IMAD.WIDE R36, R37, 0x4, R22 ;  /* 0x0000000425247825 */ /* 0x000fc400078e0216 */
[----:B------:R1:W3:Y:S02]  /*0a00*/  LDG.E R9, desc[UR6][R26.64] ;  /* 0x000000061a097981 */ /* 0x0002e4000c1e1900 */
[--C-:B------:R-:W-:Y:S02]  /*0a10*/  IMAD.WIDE R34, R35, 0x4, R22.reuse ;  /* 0x0000000423227825 */ /* 0x100fe400078e0216 */
[----:B------:R-:W3:Y:S02]  /*0a20*/  LDG.E R10, desc[UR6][R36.64] ;  /* 0x00000006240a7981 */ /* 0x000ee4000c1e1900 */
[--C-:B------:R-:W-:Y:S02]  /*0a30*/  IMAD.WIDE R32, R33, 0x4, R22.reuse ;  /* 0x0000000421207825 */ /* 0x100fe400078e0216 */
[----:B------:R-:W3:Y:S02]  /*0a40*/  LDG.E R11, desc[UR6][R34.64] ;  /* 0x00000006220b7981 */ /* 0x000ee4000c1e1900 */
[----:B------:R-:W-:-:S02]  /*0a50*/  IMAD.WIDE R28, R29, 0x4, R22 ;  /* 0x000000041d1c7825 */ /* 0x000fc400078e0216 */
[----:B--2---:R2:W-:Y:S02]  /*0a60*/  STL.128 [R1], R4 ;  /* 0x0000000401007387 */ /* 0x0045e40000100c00 */
[-C--:B--2---:R-:W-:Y:S02]  /*0a70*/  IADD3 R7, PT, PT, R12, R16.reuse, RZ ;  /* 0x000000100c077210 */ /* 0x084fe40007ffe0ff */
[----:B------:R-:W2:Y:S01]  /*0a80*/  LDG.E R4, desc[UR6][R32.64] ;  /* 0x0000000620047981 */ /* 0x000ea2000c1e1900 */
[----:B------:R-:W-:Y:S02]  /*0a90*/  IADD3 R5, PT, PT, R13, R16, RZ ;  /* 0x000000100d057210 */ /* 0x000fe40007ffe0ff */
[----:B0-----:R-:W-:-:S04]  /*0aa0*/  IMAD.WIDE R18, R7, 0x4, R22 ;  /* 0x0000000407127825 */ /* 0x001fc800078e0216 */
[----:B-1----:R-:W-:Y:S01]  /*0ab0*/  IMAD.WIDE R26, R5, 0x4, R22 ;  /* 0x00000004051a7825 */ /* 0x002fe200078e0216 */
[----:B------:R0:W2:Y:S04]  /*0ac0*/  LDG.E R6, desc[UR6][R18.64] ;  /* 0x0000000612067981 */ /* 0x0000a8000c1e1900 */
[----:B------:R1:W2:Y:S04]  /*0ad0*/  LDG.E R5, desc[UR6][R28.64] ;  /* 0x000000061c057981 */ /* 0x0002a8000c1e1900 */
[----:B------:R4:W2:Y:S01]  /*0ae0*/  LDG.E R7, desc[UR6][R26.64] ;  /* 0x000000061a077981 */ /* 0x0008a2000c1e1900 */
[----:B------:R-:W-:-:S04]  /*0af0*/  VIADDMNMX.U32 R17, R25, 0x3, R2, PT ;  /* 0x0000000319117846 */ /* 0x000fc80003800002 */
[----:B------:R-:W-:Y:S02]  /*0b00*/  IADD3 R24, PT, PT, R17, -0x1, RZ ;  /* 0xffffffff11187810 */ /* 0x000fe40007ffe0ff */
[----:B------:R-:W-:-:S03]  /*0b10*/  VIADDMNMX.U32 R31, R25, 0x4, R2, PT ;  /* 0x00000004191f7846 */ /* 0x000fc60003800002 */
[----:B------:R-:W-:Y:S01]  /*0b20*/  IMAD R17, R24, R3, -0x1 ;  /* 0xffffffff18117424 */ /* 0x000fe200078e0203 */
[----:B------:R-:W-:-:S04]  /*0b30*/  IADD3 R24, PT, PT, R31, -0x1, RZ ;  /* 0xffffffff1f187810 */ /* 0x000fc80007ffe0ff */
[----:B------:R-:W-:Y:S01]  /*0b40*/  IADD3 R31, PT, PT, R15, R17, RZ ;  /* 0x000000110f1f7210 */ /* 0x000fe20007ffe0ff */
[----:B0-----:R-:W-:Y:S01]  /*0b50*/  IMAD R19, R24, R3, -0x1 ;  /* 0xffffffff18137424 */ /* 0x001fe200078e0203 */
[----:B------:R-:W-:-:S03]  /*0b60*/  IADD3 R33, PT, PT, R14, R17, RZ ;  /* 0x000000110e217210 */ /* 0x000fc60007ffe0ff */
[--C-:B-1----:R-:W-:Y:S01]  /*0b70*/  IMAD.WIDE R28, R31, 0x4, R22.reuse ;  /* 0x000000041f1c7825 */ /* 0x102fe200078e0216 */
[-C--:B------:R-:W-:Y:S01]  /*0b80*/  IADD3 R31, PT, PT, R12, R17.reuse, RZ ;  /* 0x000000110c1f7210 */ /* 0x080fe20007ffe0ff */
[----:B---3--:R0:W-:Y:S01]  /*0b90*/  STL.128 [R1+0x20], R8 ;  /* 0x0000200801007387 */ /* 0x0081e20000100c00 */
[----:B------:R-:W-:Y:S01]  /*0ba0*/  IADD3 R37, PT, PT, R13, R17, RZ ;  /* 0x000000110d257210 */ /* 0x000fe20007ffe0ff */
[--C-:B----4-:R-:W-:Y:S01]  /*0bb0*/  IMAD.WIDE R26, R33, 0x4, R22.reuse ;  /* 0x00000004211a7825 */ /* 0x110fe200078e0216 */
[-C--:B------:R-:W-:Y:S02]  /*0bc0*/  IADD3 R35, PT, PT, R15, R19.reuse, RZ ;  /* 0x000000130f237210 */ /* 0x080fe40007ffe0ff */
[----:B------:R-:W-:Y:S01]  /*0bd0*/  IADD3 R33, PT, PT, R14, R19, RZ ;  /* 0x000000130e217210 */ /* 0x000fe20007ffe0ff */
[----:B------:R-:W-:-:S04]  /*0be0*/  IMAD.WIDE R36, R37, 0x4, R22 ;  /* 0x0000000425247825 */ /* 0x000fc800078e0216 */
[----:B------:R-:W-:-:S04]  /*0bf0*/  IMAD.WIDE R34, R35, 0x4, R22 ;  /* 0x0000000423227825 */ /* 0x000fc800078e0216 */
[--C-:B0-----:R-:W-:Y:S01]  /*0c00*/  IMAD.WIDE R10, R31, 0x4, R22.reuse ;  /* 0x000000041f0a7825 */ /* 0x101fe200078e0216 */
[----:B------:R-:W-:Y:S01]  /*0c10*/  IADD3 R31, PT, PT, R13, R19, RZ ;  /* 0x000000130d1f7210 */ /* 0x000fe20007ffe0ff */
[----:B------:R-:W3:Y:S02]  /*0c20*/  LDG.E R8, desc[UR6][R28.64] ;  /* 0x000000061c087981 */ /* 0x000ee4000c1e1900 */
[--C-:B------:R-:W-:Y:S02]  /*0c30*/  IMAD.WIDE R32, R33, 0x4, R22.reuse ;  /* 0x0000000421207825 */ /* 0x100fe400078e0216 */
[----:B------:R0:W3:Y:S04]  /*0c40*/  LDG.E R9, desc[UR6][R26.64] ;  /* 0x000000061a097981 */ /* 0x0000e8000c1e1900 */
[----:B------:R-:W3:Y:S01]  /*0c50*/  LDG.E R10, desc[UR6][R10.64] ;  /* 0x000000060a0a7981 */ /* 0x000ee2000c1e1900 */
[----:B0-----:R-:W-:-:S03]  /*0c60*/  IMAD.WIDE R26, R31, 0x4, R22 ;  /* 0x000000041f1a7825 */ /* 0x001fc600078e0216 */
[----:B------:R-:W3:Y:S04]  /*0c70*/  LDG.E R11, desc[UR6][R36.64] ;  /* 0x00000006240b7981 */ /* 0x000ee8000c1e1900 */
[----:B--2---:R0:W-:Y:S02]  /*0c80*/  STL.128 [R1+0x40], R4 ;  /* 0x0000400401007387 */ /* 0x0041e40000100c00 */
[----:B0-----:R-:W-:Y:S02]  /*0c90*/  IADD3 R7, PT, PT, R12, R19, RZ ;  /* 0x000000130c077210 */ /* 0x001fe40007ffe0ff */
[----:B------:R-:W2:Y:S03]  /*0ca0*/  LDG.E R4, desc[UR6][R34.64] ;  /* 0x0000000622047981 */ /* 0x000ea6000c1e1900 */
[----:B------:R-:W-:Y:S01]  /*0cb0*/  IMAD.WIDE R28, R7, 0x4, R22 ;  /* 0x00000004071c7825 */ /* 0x000fe200078e0216 */
[----:B------:R0:W2:Y:S04]  /*0cc0*/  LDG.E R5, desc[UR6][R32.64] ;  /* 0x0000000620057981 */ /* 0x0000a8000c1e1900 */
[----:B------:R-:W2:Y:S04]  /*0cd0*/  LDG.E R6, desc[UR6][R28.64] ;  /* 0x000000061c067981 */ /* 0x000ea8000c1e1900 */
[----:B------:R1:W2:Y:S01]  /*0ce0*/  LDG.E R7, desc[UR6][R26.64] ;  /* 0x000000061a077981 */ /* 0x0002a2000c1e1900 */
[----:B------:R-:W-:-:S04]  /*0cf0*/  VIADDMNMX.U32 R18, R25, 0x5, R2, PT ;  /* 0x0000000519127846 */ /* 0x000fc80003800002 */
[----:B------:R-:W-:Y:S02]  /*0d00*/  IADD3 R18, PT, PT, R18, -0x1, RZ ;  /* 0xffffffff12127810 */ /* 0x000fe40007ffe0ff */
[----:B------:R-:W-:-:S03]  /*0d10*/  VIADDMNMX.U32 R24, R25, 0x6, R2, PT ;  /* 0x0000000619187846 */ /* 0x000fc60003800002 */
[----:B------:R-:W-:Y:S01]  /*0d20*/  IMAD R18, R18, R3, -0x1 ;  /* 0xffffffff12127424 */ /* 0x000fe200078e0203 */
[----:B------:R-:W-:-:S04]  /*0d30*/  IADD3 R24, PT, PT, R24, -0x1, RZ ;  /* 0xffffffff18187810 */ /* 0x000fc80007ffe0ff */
[-C--:B0-----:R-:W-:Y:S01]  /*0d40*/  IADD3 R33, PT, PT, R14, R18.reuse, RZ ;  /* 0x000000120e217210 */ /* 0x081fe20007ffe0ff */
[----:B------:R-:W-:Y:S01]  /*0d50*/  IMAD R24, R24, R3, -0x1 ;  /* 0xffffffff18187424 */ /* 0x000fe200078e0203 */
[----:B------:R-:W-:-:S03]  /*0d60*/  IADD3 R31, PT, PT, R15, R18, RZ ;  /* 0x000000120f1f7210 */ /* 0x000fc60007ffe0ff */
[----:B-1----:R-:W-:Y:S01]  /*0d70*/  IMAD.WIDE R26, R33, 0x4, R22 ;  /* 0x00000004211a7825 */ /* 0x002fe200078e0216 */
[----:B------:R-:W-:Y:S02]  /*0d80*/  VIADDMNMX.U32 R2, R25, 0x7, R2, PT ;  /* 0x0000000719027846 */ /* 0x000fe40003800002 */
[----:B------:R-:W-:Y:S01]  /*0d90*/  IADD3 R25, PT, PT, R12, R18, RZ ;  /* 0x000000120c197210 */ /* 0x000fe20007ffe0ff */
[--C-:B------:R-:W-:Y:S01]  /*0da0*/  IMAD.WIDE R28, R31, 0x4, R22.reuse ;  /* 0x000000041f1c7825 */ /* 0x100fe200078e0216 */
[-C--:B------:R-:W-:Y:S01]  /*0db0*/  IADD3 R35, PT, PT, R15, R24.reuse, RZ ;  /* 0x000000180f237210 */ /* 0x080fe20007ffe0ff */
[----:B---3--:R0:W-:Y:S01]  /*0dc0*/  STL.128 [R1+0x60], R8 ;  /* 0x0000600801007387 */ /* 0x0081e20000100c00 */
[----:B------:R-:W-:Y:S02]  /*0dd0*/  IADD3 R33, PT, PT, R14, R24, RZ ;  /* 0x000000180e217210 */ /* 0x000fe40007ffe0ff */
[----:B------:R-:W-:Y:S01]  /*0de0*/  IADD3 R37, PT, PT, R13, R18, RZ ;  /* 0x000000120d257210 */ /* 0x000fe20007ffe0ff */
[----:B------:R-:W-:-:S04]  /*0df0*/  IMAD.WIDE R34, R35, 0x4, R22 ;  /* 0x0000000423227825 */ /* 0x000fc800078e0216 */
[--C-:B------:R-:W-:Y:S01]  /*0e00*/  IMAD.WIDE R32, R33, 0x4, R22.reuse ;  /* 0x0000000421207825 */ /* 0x100fe200078e0216 */
[----:B0-----:R0:W3:Y:S03]  /*0e10*/  LDG.E R9, desc[UR6][R26.64] ;  /* 0x000000061a097981 */ /* 0x0010e6000c1e1900 */
[--C-:B------:R-:W-:Y:S01]  /*0e20*/  IMAD.WIDE R10, R25, 0x4, R22.reuse ;  /* 0x00000004190a7825 */ /* 0x100fe200078e0216 */
[----:B------:R1:W3:Y:S03]  /*0e30*/  LDG.E R8, desc[UR6][R28.64] ;  /* 0x000000061c087981 */ /* 0x0002e6000c1e1900 */
[----:B------:R-:W-:Y:S02]  /*0e40*/  IMAD.WIDE R36, R37, 0x4, R22 ;  /* 0x0000000425247825 */ /* 0x000fe400078e0216 */
[----:B------:R-:W3:Y:S01]  /*0e50*/  LDG.E R10, desc[UR6][R10.64] ;  /* 0x000000060a0a7981 */ /* 0x000ee2000c1e1900 */
[----:B0-----:R-:W-:-:S05]  /*0e60*/  IADD3 R27, PT, PT, R13, R24, RZ ;  /* 0x000000180d1b7210 */ /* 0x001fca0007ffe0ff */
[--C-:B------:R-:W-:Y:S01]  /*0e70*/  IMAD.WIDE R26, R27, 0x4, R22.reuse ;  /* 0x000000041b1a7825 */ /* 0x100fe200078e0216 */
[----:B------:R-:W3:Y:S04]  /*0e80*/  LDG.E R11, desc[UR6][R36.64] ;  /* 0x00000006240b7981 */ /* 0x000ee8000c1e1900 */
[----:B--2---:R0:W-:Y:S02]  /*0e90*/  STL.128 [R1+0x80], R4 ;  /* 0x0000800401007387 */ /* 0x0041e40000100c00 */
[----:B0-----:R-:W-:Y:S02]  /*0ea0*/  IADD3 R7, PT, PT, R12, R24, RZ ;  /* 0x000000180c077210 */ /* 0x001fe40007ffe0ff */
[----:B------:R-:W2:Y:S03]  /*0eb0*/  LDG.E R4, desc[UR6][R34.64] ;  /* 0x0000000622047981 */ /* 0x000ea6000c1e1900 */
[----:B-1----:R-:W-:Y:S01]  /*0ec0*/  IMAD.WIDE R28, R7, 0x4, R22 ;  /* 0x00000004071c7825 */ /* 0x002fe200078e0216 */
[----:B------:R-:W2:Y:S04]  /*0ed0*/  LDG.E R5, desc[UR6][R32.64] ;  /* 0x0000000620057981 */ /* 0x000ea8000c1e1900 */
[----:B------:R0:W2:Y:S04]  /*0ee0*/  LDG.E R6, desc[UR6][R28.64] ;  /* 0x000000061c067981 */ /* 0x0000a8000c1e1900 */
[----:B------:R1:W2:Y:S01]  /*0ef0*/  LDG.E R7, desc[UR6][R26.64] ;  /* 0x000000061a077981 */ /* 0x0002a2000c1e1900 */
[----:B------:R-:W-:-:S05]  /*0f00*/  IADD3 R2, PT, PT, R2, -0x1, RZ ;  /* 0xffffffff02027810 */ /* 0x000fca0007ffe0ff */
[----:B------:R-:W-:Y:S01]  /*0f10*/  IMAD R2, R2, R3, -0x1 ;  /* 0xffffffff02027424 */ /* 0x000fe200078e0203 */
[----:B0-----:R-:W-:-:S04]  /*0f20*/  VIMNMX R28, PT, PT, R30, -0x4, !PT ;  /* 0xfffffffc1e1c7848 */ /* 0x001fc80007fe0100 */
[-C--:B------:R-:W-:Y:S02]  /*0f30*/  IADD3 R15, PT, PT, R15, R2.reuse, RZ ;  /* 0x000000020f0f7210 */ /* 0x080fe40007ffe0ff */
[-C--:B------:R-:W-:Y:S02]  /*0f40*/  IADD3 R33, PT, PT, R12, R2.reuse, RZ ;  /* 0x000000020c217210 */ /* 0x080fe40007ffe0ff */
[-C--:B------:R-:W-:Y:S01]  /*0f50*/  IADD3 R37, PT, PT, R14, R2.reuse, RZ ;  /* 0x000000020e257210 */ /* 0x080fe20007ffe0ff */
[----:B------:R-:W-:Y:S01]  /*0f60*/  IMAD.WIDE R34, R15, 0x4, R22 ;  /* 0x000000040f227825 */ /* 0x000fe200078e0216 */
[----:B------:R-:W-:Y:S02]  /*0f70*/  IADD3 R15, PT, PT, R13, R2, RZ ;  /* 0x000000020d0f7210 */ /* 0x000fe40007ffe0ff */
[----:B------:R-:W-:Y:S01]  /*0f80*/  VIADDMNMX R29, R28, 0x5, R3, PT ;  /* 0x000000051c1d7846 */ /* 0x000fe20003800103 */
[--C-:B------:R-:W-:Y:S01]  /*0f90*/  IMAD.WIDE R32, R33, 0x4, R22.reuse ;  /* 0x0000000421207825 */ /* 0x100fe200078e0216 */
[----:B-1----:R-:W-:Y:S01]  /*0fa0*/  VIMNMX R26, PT, PT, R30, -0x3, !PT ;  /* 0xfffffffd1e1a7848 */ /* 0x002fe20007fe0100 */
[----:B------:R0:W4:Y:S02]  /*0fb0*/  LDG.E R12, desc[UR6][R34.64] ;  /* 0x00000006220c7981 */ /* 0x000124000c1e1900 */
[----:B------:R-:W-:Y:S01]  /*0fc0*/  IMAD.WIDE R36, R37, 0x4, R22 ;  /* 0x0000000425247825 */ /* 0x000fe200078e0216 */
[----:B------:R-:W-:Y:S01]  /*0fd0*/  VIADDMNMX R31, R26, 0x4, R3, PT ;  /* 0x000000041a1f7846 */ /* 0x000fe20003800103 */
[----:B------:R1:W4:Y:S04]  /*0fe0*/  LDG.E R14, desc[UR6][R32.64] ;  /* 0x00000006200e7981 */ /* 0x000328000c1e1900 */
[----:B------:R5:W4:Y:S04]  /*0ff0*/  LDG.E R13, desc[UR6][R36.64] ;  /* 0x00000006240d7981 */ /* 0x000b28000c1e1900 */
[----:B---3--:R3:W-:Y:S01]  /*1000*/  STL.128 [R1+0xa0], R8 ;  /* 0x0000a00801007387 */ /* 0x0087e20000100c00 */
[----:B0-----:R-:W-:Y:S01]  /*1010*/  IADD3 R35, PT, PT, R21, R31, RZ ;  /* 0x0000001f15237210 */ /* 0x001fe20007ffe0ff */
[----:B---3--:R-:W-:-:S05]  /*1020*/  IMAD.WIDE R10, R15, 0x4, R22 ;  /* 0x000000040f0a7825 */ /* 0x008fca00078e0216 */
[----:B------:R-:W4:Y:S01]  /*1030*/  LDG.E R15, desc[UR6][R10.64] ;  /* 0x000000060a0f7981 */ /* 0x000f22000c1e1900 */
[----:B------:R-:W-:-:S05]  /*1040*/  IMAD.WIDE R34, R35, 0x4, R22 ;  /* 0x0000000423227825 */ /* 0x000fca00078e0216 */
[----:B------:R-:W3:Y:S04]  /*1050*/  LDG.E R8, desc[UR6][R34.64] ;  /* 0x0000000622087981 */ /* 0x000ee8000c1e1900 */
[----:B--2---:R0:W-:Y:S02]  /*1060*/  STL.128 [R1+0xc0], R4 ;  /* 0x0000c00401007387 */ /* 0x0041e40000100c00 */
[C---:B0-----:R-:W-:Y:S02]  /*1070*/  VIMNMX R4, PT, PT, R30.reuse, -0x5, !PT ;  /* 0xfffffffb1e047848 */ /* 0x041fe40007fe0100 */
[----:B------:R-:W-:Y:S02]  /*1080*/  VIMNMX R6, PT, PT, R30, -0x6, !PT ;  /* 0xfffffffa1e067848 */ /* 0x000fe40007fe0100 */
[----:B------:R-:W-:-:S02]  /*1090*/  IADD3 R5, PT, PT, R21, R29, RZ ;  /* 0x0000001d15057210 */ /* 0x000fc40007ffe0ff */
[--C-:B------:R-:W-:Y:S02]  /*10a0*/  VIADDMNMX R27, R4, 0x6, R3.reuse, PT ;  /* 0x00000006041b7846 */ /* 0x100fe40003800103 */
[----:B------:R-:W-:Y:S01]  /*10b0*/  VIADDMNMX R25, R6, 0x7, R3, PT ;  /* 0x0000000706197846 */ /* 0x000fe20003800103 */
[--C-:B-1----:R-:W-:Y:S01]  /*10c0*/  IMAD.WIDE R32, R5, 0x4, R22.reuse ;  /* 0x0000000405207825 */ /* 0x102fe200078e0216 */
[C---:B------:R-:W-:Y:S02]  /*10d0*/  IADD3 R5, PT, PT, R21.reuse, R27, RZ ;  /* 0x0000001b15057210 */ /* 0x040fe40007ffe0ff */
[----:B------:R-:W-:Y:S02]  /*10e0*/  IADD3 R7, PT, PT, R21, R25, RZ ;  /* 0x0000001915077210 */ /* 0x000fe40007ffe0ff */
[----:B------:R0:W3:Y:S01]  /*10f0*/  LDG.E R9, desc[UR6][R32.64] ;  /* 0x0000000620097981 */ /* 0x0000e2000c1e1900 */
[----:B------:R-:W-:-:S04]  /*1100*/  IMAD.WIDE R4, R5, 0x4, R22 ;  /* 0x0000000405047825 */ /* 0x000fc800078e0216 */
[----:B------:R-:W-:Y:S01]  /*1110*/  IMAD.WIDE R6, R7, 0x4, R22 ;  /* 0x0000000407067825 */ /* 0x000fe200078e0216 */
[----:B------:R-:W3:Y:S04]  /*1120*/  LDG.E R10, desc[UR6][R4.64] ;  /* 0x00000006040a7981 */ /* 0x000ee8000c1e1900 */
[----:B------:R1:W3:Y:S01]  /*1130*/  LDG.E R11, desc[UR6][R6.64] ;  /* 0x00000006060b7981 */ /* 0x0002e2000c1e1900 */
[-C--:B------:R-:W-:Y:S02]  /*1140*/  IADD3 R21, PT, PT, R31, R20.reuse, RZ ;  /* 0x000000141f157210 */ /* 0x080fe40007ffe0ff */
[----:B-----5:R-:W-:-:S03]  /*1150*/  IADD3 R37, PT, PT, R29, R20, RZ ;  /* 0x000000141d257210 */ /* 0x020fc60007ffe0ff */
[----:B0-----:R-:W-:Y:S01]  /*1160*/  IMAD.WIDE R32, R21, 0x4, R22 ;  /* 0x0000000415207825 */ /* 0x001fe200078e0216 */
[----:B------:R-:W-:-:S03]  /*1170*/  IADD3 R21, PT, PT, R27, R20, RZ ;  /* 0x000000141b157210 */ /* 0x000fc60007ffe0ff */
[--C-:B------:R-:W-:Y:S01]  /*1180*/  IMAD.WIDE R34, R37, 0x4, R22.reuse ;  /* 0x0000000425227825 */ /* 0x100fe200078e0216 */
[----:B------:R-:W-:Y:S01]  /*1190*/  IADD3 R37, PT, PT, R25, R20, RZ ;  /* 0x0000001419257210 */ /* 0x000fe20007ffe0ff */
[----:B------:R-:W2:Y:S02]  /*11a0*/  LDG.E R4, desc[UR6][R32.64] ;  /* 0x0000000620047981 */ /* 0x000ea4000c1e1900 */
[--C-:B-1----:R-:W-:Y:S01]  /*11b0*/  IMAD.WIDE R6, R21, 0x4, R22.reuse ;  /* 0x0000000415067825 */ /* 0x102fe200078e0216 */
[-C--:B------:R-:W-:Y:S01]  /*11c0*/  IADD3 R26, PT, PT, R31, R17.reuse, RZ ;  /* 0x000000111f1a7210 */ /* 0x080fe20007ffe0ff */
[----:B----4-:R0:W-:Y:S02]  /*11d0*/  STL.128 [R1+0xe0], R12 ;  /* 0x0000e00c01007387 */ /* 0x0101e40000100c00 */
[----:B------:R-:W-:Y:S01]  /*11e0*/  IMAD.WIDE R20, R37, 0x4, R22 ;  /* 0x0000000425147825 */ /* 0x000fe200078e0216 */
[-C--:B------:R-:W-:Y:S01]  /*11f0*/  IADD3 R37, PT, PT, R29, R17.reuse, RZ ;  /* 0x000000111d257210 */ /* 0x080fe20007ffe0ff */
[----:B------:R1:W2:Y:S04]  /*1200*/  LDG.E R5, desc[UR6][R34.64] ;  /* 0x0000000622057981 */ /* 0x0002a8000c1e1900 */
[----:B------:R-:W2:Y:S01]  /*1210*/  LDG.E R6, desc[UR6][R6.64] ;  /* 0x0000000606067981 */ /* 0x000ea2000c1e1900 */
[----:B-1----:R-:W-:-:S02]  /*1220*/  IADD3 R35, PT, PT, R25, R17, RZ ;  /* 0x0000001119237210 */ /* 0x002fc40007ffe0ff */
[----:B0-----:R-:W-:Y:S02]  /*1230*/  IADD3 R15, PT, PT, R27, R17, RZ ;  /* 0x000000111b0f7210 */ /* 0x001fe40007ffe0ff */
[-C--:B------:R-:W-:Y:S01]  /*1240*/  IADD3 R17, PT, PT, R29, R19.reuse, RZ ;  /* 0x000000131d117210 */ /* 0x080fe20007ffe0ff */
[----:B------:R0:W2:Y:S01]  /*1250*/  LDG.E R7, desc[UR6][R20.64] ;  /* 0x0000000614077981 */ /* 0x0000a2000c1e1900 */
[----:B------:R-:W-:Y:S01]  /*1260*/  IMAD.WIDE R12, R26, 0x4, R22 ;  /* 0x000000041a0c7825 */ /* 0x000fe200078e0216 */
[----:B------:R-:W-:-:S03]  /*1270*/  IADD3 R33, PT, PT, R31, R19, RZ ;  /* 0x000000131f217210 */ /* 0x000fc60007ffe0ff */
[----:B------:R-:W-:-:S04]  /*1280*/  IMAD.WIDE R36, R37, 0x4, R22 ;  /* 0x0000000425247825 */ /* 0x000fc800078e0216 */
[--C-:B0-----:R-:W-:Y:S01]  /*1290*/  IMAD.WIDE R20, R17, 0x4, R22.reuse ;  /* 0x0000000411147825 */ /* 0x101fe200078e0216 */
[-C--:B------:R-:W-:Y:S02]  /*12a0*/  IADD3 R17, PT, PT, R27, R19.reuse, RZ ;  /* 0x000000131b117210 */ /* 0x080fe40007ffe0ff */
[----:B------:R-:W-:Y:S01]  /*12b0*/  IADD3 R19, PT, PT, R25, R19, RZ ;  /* 0x0000001319137210 */ /* 0x000fe20007ffe0ff */
[----:B------:R-:W-:-:S04]  /*12c0*/  IMAD.WIDE R14, R15, 0x4, R22 ;  /* 0x000000040f0e7825 */ /* 0x000fc800078e0216 */
[----:B------:R-:W-:-:S04]  /*12d0*/  IMAD.WIDE R34, R35, 0x4, R22 ;  /* 0x0000000423227825 */ /* 0x000fc800078e0216 */
[--C-:B------:R-:W-:Y:S01]  /*12e0*/  IMAD.WIDE R32, R33, 0x4, R22.reuse ;  /* 0x0000000421207825 */ /* 0x100fe200078e0216 */
[----:B---3--:R0:W-:Y:S04]  /*12f0*/  STL.128 [R1+0x10], R8 ;  /* 0x0000100801007387 */ /* 0x0081e80000100c00 */
[----:B0-----:R-:W3:Y:S04]  /*1300*/  LDG.E R8, desc[UR6][R12.64] ;  /* 0x000000060c087981 */ /* 0x001ee8000c1e1900 */
[----:B------:R0:W3:Y:S04]  /*1310*/  LDG.E R9, desc[UR6][R36.64] ;  /* 0x0000000624097981 */ /* 0x0000e8000c1e1900 */
[----:B------:R-:W3:Y:S04]  /*1320*/  LDG.E R10, desc[UR6][R14.64] ;  /* 0x000000060e0a7981 */ /* 0x000ee8000c1e1900 */
[----:B------:R1:W4:Y:S01]  /*1330*/  LDG.E R13, desc[UR6][R20.64] ;  /* 0x00000006140d7981 */ /* 0x000322000c1e1900 */
[----:B0-----:R-:W-:-:S03]  /*1340*/  IMAD.WIDE R36, R19, 0x4, R22 ;  /* 0x0000000413247825 */ /* 0x001fc600078e0216 */
[----:B------:R-:W3:Y:S04]  /*1350*/  LDG.E R11, desc[UR6][R34.64] ;  /* 0x00000006220b7981 */ /* 0x000ee8000c1e1900 */
[----:B------:R0:W4:Y:S01]  /*1360*/  LDG.E R12, desc[UR6][R32.64] ;  /* 0x00000006200c7981 */ /* 0x000122000c1e1900 */
[----:B-1----:R-:W-:-:S03]  /*1370*/  IMAD.WIDE R20, R17, 0x4, R22 ;  /* 0x0000000411147825 */ /* 0x002fc600078e0216 */
[----:B------:R-:W4:Y:S04]  /*1380*/  LDG.E R15, desc[UR6][R36.64] ;  /* 0x00000006240f7981 */ /* 0x000f28000c1e1900 */
[----:B------:R1:W4:Y:S01]  /*1390*/  LDG.E R14, desc[UR6][R20.64] ;  /* 0x00000006140e7981 */ /* 0x000322000c1e1900 */
[-C--:B------:R-:W-:Y:S02]  /*13a0*/  IADD3 R26, PT, PT, R27, R18.reuse, RZ ;  /* 0x000000121b1a7210 */ /* 0x080fe40007ffe0ff */
[-C--:B------:R-:W-:Y:S02]  /*13b0*/  IADD3 R28, PT, PT, R31, R18.reuse, RZ ;  /* 0x000000121f1c7210 */ /* 0x080fe40007ffe0ff */
[-C--:B------:R-:W-:Y:S02]  /*13c0*/  IADD3 R19, PT, PT, R25, R18.reuse, RZ ;  /* 0x0000001219137210 */ /* 0x080fe40007ffe0ff */
[----:B0-----:R-:W-:-:S02]  /*13d0*/  IADD3 R32, PT, PT, R29, R18, RZ ;  /* 0x000000121d207210 */ /* 0x001fc40007ffe0ff */
[-C--:B------:R-:W-:Y:S01]  /*13e0*/  IADD3 R35, PT, PT, R31, R24.reuse, RZ ;  /* 0x000000181f237210 */ /* 0x080fe20007ffe0ff */
[----:B--2---:R0:W-:Y:S01]  /*13f0*/  STL.128 [R1+0x30], R4 ;  /* 0x0000300401007387 */ /* 0x0041e20000100c00 */
[-C--:B-1----:R-:W-:Y:S01]  /*1400*/  IADD3 R21, PT, PT, R29, R24.reuse, RZ ;  /* 0x000000181d157210 */ /* 0x082fe20007ffe0ff */
[----:B------:R-:W-:Y:S01]  /*1410*/  IMAD.WIDE R18, R19, 0x4, R22 ;  /* 0x0000000413127825 */ /* 0x000fe200078e0216 */
[----:B------:R-:W-:-:S03]  /*1420*/  IADD3 R17, PT, PT, R25, R24, RZ ;  /* 0x0000001819117210 */ /* 0x000fc60007ffe0ff */
[--C-:B------:R-:W-:Y:S01]  /*1430*/  IMAD.WIDE R34, R35, 0x4, R22.reuse ;  /* 0x0000000423227825 */ /* 0x100fe200078e0216 */
[----:B------:R-:W-:Y:S02]  /*1440*/  IADD3 R33, PT, PT, R27, R24, RZ ;  /* 0x000000181b217210 */ /* 0x000fe40007ffe0ff */
[----:B------:R-:W-:Y:S01]  /*1450*/  IADD3 R37, PT, PT, R25, R16, RZ ;  /* 0x0000001019257210 */ /* 0x000fe20007ffe0ff */
[----:B------:R-:W-:Y:S01]  /*1460*/  IMAD.WIDE R20, R21, 0x4, R22 ;  /* 0x0000000415147825 */ /* 0x000fe200078e0216 */
[----:B------:R-:W-:Y:S02]  /*1470*/  IADD3 R25, PT, PT, R25, R2, RZ ;  /* 0x0000000219197210 */ /* 0x000fe40007ffe0ff */
[-C--:B0-----:R-:W-:Y:S02]  /*1480*/  IADD3 R5, PT, PT, R31, R16.reuse, RZ ;  /* 0x000000101f057210 */ /* 0x081fe40007ffe0ff */
[----:B------:R-:W-:Y:S02]  /*1490*/  IADD3 R7, PT, PT, R29, R16, RZ ;  /* 0x000000101d077210 */ /* 0x000fe40007ffe0ff */
[----:B------:R-:W-:-:S02]  /*14a0*/  IADD3 R31, PT, PT, R31, R2, RZ ;  /* 0x000000021f1f7210 */ /* 0x000fc40007ffe0ff */
[----:B------:R-:W-:Y:S01]  /*14b0*/  IADD3 R29, PT, PT, R29, R2, RZ ;  /* 0x000000021d1d7210 */ /* 0x000fe20007ffe0ff */
[--C-:B------:R-:W-:Y:S01]  /*14c0*/  IMAD.WIDE R36, R37, 0x4, R22.reuse ;  /* 0x0000000425247825 */ /* 0x100fe200078e0216 */
[----:B---3--:R0:W-:Y:S04]  /*14d0*/  STL.128 [R1+0x70], R8 ;  /* 0x0000700801007387 */ /* 0x0081e80000100c00 */
[----:B----4-:R1:W-:Y:S01]  /*14e0*/  STL.128 [R1+0x90], R12 ;  /* 0x0000900c01007387 */ /* 0x0103e20000100c00 */
[----:B0-----:R-:W-:-:S04]  /*14f0*/  IMAD.WIDE R10, R26, 0x4, R22 ;  /* 0x000000041a0a7825 */ /* 0x001fc800078e0216 */
[--C-:B------:R-:W-:Y:S02]  /*1500*/  IMAD.WIDE R8, R28, 0x4, R22.reuse ;  /* 0x000000041c087825 */ /* 0x100fe400078e0216 */
[----:B------:R-:W2:Y:S04]  /*1510*/  LDG.E R10, desc[UR6][R10.64] ;  /* 0x000000060a0a7981 */ /* 0x000ea8000c1e1900 */
[----:B------:R-:W2:Y:S01]  /*1520*/  LDG.E R8, desc[UR6][R8.64] ;  /* 0x0000000608087981 */ /* 0x000ea2000c1e1900 */
[--C-:B-1----:R-:W-:Y:S01]  /*1530*/  IMAD.WIDE R12, R32, 0x4, R22.reuse ;  /* 0x00000004200c7825 */ /* 0x102fe200078e0216 */
[C---:B------:R-:W-:Y:S02]  /*1540*/  IADD3 R15, PT, PT, R27.reuse, R16, RZ ;  /* 0x000000101b0f7210 */ /* 0x040fe40007ffe0ff */
[----:B------:R-:W-:Y:S01]  /*1550*/  IADD3 R27, PT, PT, R27, R2, RZ ;  /* 0x000000021b1b7210 */ /* 0x000fe20007ffe0ff */
[----:B------:R0:W2:Y:S04]  /*1560*/  LDG.E R11, desc[UR6][R18.64] ;  /* 0x00000006120b7981 */ /* 0x0000a8000c1e1900 */
[----:B------:R-:W2:Y:S01]  /*1570*/  LDG.E R9, desc[UR6][R12.64] ;  /* 0x000000060c097981 */ /* 0x000ea2000c1e1900 */
[----:B------:R-:W-:-:S04]  /*1580*/  IMAD.WIDE R32, R33, 0x4, R22 ;  /* 0x0000000421207825 */ /* 0x000fc800078e0216 */
[--C-:B0-----:R-:W-:Y:S01]  /*1590*/  IMAD.WIDE R18, R5, 0x4, R22.reuse ;  /* 0x0000000405127825 */ /* 0x101fe200078e0216 */
[----:B------:R-:W3:Y:S03]  /*15a0*/  LDG.E R14, desc[UR6][R32.64] ;  /* 0x00000006200e7981 */ /* 0x000ee6000c1e1900 */
[--C-:B------:R-:W-:Y:S01]  /*15b0*/  IMAD.WIDE R4, R7, 0x4, R22.reuse ;  /* 0x0000000407047825 */ /* 0x100fe200078e0216 */
[----:B------:R0:W3:Y:S03]  /*15c0*/  LDG.E R12, desc[UR6][R34.64] ;  /* 0x00000006220c7981 */ /* 0x0000e6000c1e1900 */
[--C-:B------:R-:W-:Y:S01]  /*15d0*/  IMAD.WIDE R6, R15, 0x4, R22.reuse ;  /* 0x000000040f067825 */ /* 0x100fe200078e0216 */
[----:B------:R1:W3:Y:S03]  /*15e0*/  LDG.E R13, desc[UR6][R20.64] ;  /* 0x00000006140d7981 */ /* 0x0002e6000c1e1900 */
[--C-:B------:R-:W-:Y:S01]  /*15f0*/  IMAD.WIDE R26, R27, 0x4, R22.reuse ;  /* 0x000000041b1a7825 */ /* 0x100fe200078e0216 */
[----:B------:R-:W4:Y:S03]  /*1600*/  LDG.E R28, desc[UR6][R18.64] ;  /* 0x00000006121c7981 */ /* 0x000f26000c1e1900 */
[--C-:B0-----:R-:W-:Y:S01]  /*1610*/  IMAD.WIDE R34, R17, 0x4, R22.reuse ;  /* 0x0000000411227825 */ /* 0x101fe200078e0216 */
[----:B------:R-:W5:Y:S03]  /*1620*/  LDG.E R6, desc[UR6][R6.64] ;  /* 0x0000000606067981 */ /* 0x000f66000c1e1900 */
[--C-:B------:R-:W-:Y:S01]  /*1630*/  IMAD.WIDE R16, R31, 0x4, R22.reuse ;  /* 0x000000041f107825 */ /* 0x100fe200078e0216 */
[----:B------:R4:W5:Y:S03]  /*1640*/  LDG.E R5, desc[UR6][R4.64] ;  /* 0x0000000604057981 */ /* 0x000966000c1e1900 */
[--C-:B-1----:R-:W-:Y:S01]  /*1650*/  IMAD.WIDE R20, R29, 0x4, R22.reuse ;  /* 0x000000041d147825 */ /* 0x102fe200078e0216 */
[----:B------:R-:W3:Y:S03]  /*1660*/  LDG.E R15, desc[UR6][R34.64] ;  /* 0x00000006220f7981 */ /* 0x000ee6000c1e1900 */
[----:B------:R-:W-:Y:S01]  /*1670*/  IMAD.WIDE R22, R25, 0x4, R22 ;  /* 0x0000000419167825 */ /* 0x000fe200078e0216 */
[----:B------:R-:W5:Y:S04]  /*1680*/  LDG.E R16, desc[UR6][R16.64] ;  /* 0x0000000610107981 */ /* 0x000f68000c1e1900 */
[----:B------:R-:W5:Y:S04]  /*1690*/  LDG.E R7, desc[UR6][R36.64] ;  /* 0x0000000624077981 */ /* 0x000f68000c1e1900 */
[----:B------:R-:W5:Y:S04]  /*16a0*/  LDG.E R18, desc[UR6][R26.64] ;  /* 0x000000061a127981 */ /* 0x000f68000c1e1900 */
[----:B------:R-:W5:Y:S04]  /*16b0*/  LDG.E R17, desc[UR6][R20.64] ;  /* 0x0000000614117981 */ /* 0x000f68000c1e1900 */
[----:B------:R-:W5:Y:S04]  /*16c0*/  LDG.E R19, desc[UR6][R22.64] ;  /* 0x0000000616137981 */ /* 0x000f68000c1e1900 */
[----:B--2---:R1:W-:Y:S01]  /*16d0*/  STL.128 [R1+0xb0], R8 ;  /* 0x0000b00801007387 */ /* 0x0043e20000100c00 */
[----:B----4-:R-:W-:-:S03]  /*16e0*/  MOV R4, R28 ;  /* 0x0000001c00047202 */ /* 0x010fc60000000f00 */
[----:B---3--:R1:W-:Y:S04]  /*16f0*/  STL.128 [R1+0xd0], R12 ;  /* 0x0000d00c01007387 */ /* 0x0083e80000100c00 */
[----:B-----5:R1:W-:Y:S04]  /*1700*/  STL.128 [R1+0x50], R4 ;  /* 0x0000500401007387 */ /* 0x0203e80000100c00 */
[----:B------:R1:W-:Y:S02]  /*1710*/  STL.128 [R1+0xf0], R16 ;  /* 0x0000f01001007387 */ /* 0x0003e40000100c00 */
.L_x_2:
[----:B------:R-:W-:Y:S05]  /*1720*/  BSYNC.RECONVERGENT B0 ;  /* 0x0000000000007941 */ /* 0x000fea0003800200 */
.L_x_0:
[----:B01----:R-:W-:Y:S01]  /*1730*/  IMAD R9, R0, R3, RZ ;  /* 0x0000000300097224 */ /* 0x003fe200078e02ff */
[----:B------:R-:W-:Y:S01]  /*1740*/  IADD3 R0, PT, PT, R1, 0x50, RZ ;  /* 0x0000005001007810 */ /* 0x000fe20007ffe0ff */
[----:B------:R-:W-:-:S03]  /*1750*/  UMOV UR4, URZ ;  /* 0x000000ff00047c82 */ /* 0x000fc60008000000 */
[----:B------:R-:W-:-:S07]  /*1760*/  LEA R2, R9, R30, 0x2 ;  /* 0x0000001e09027211 */ /* 0x000fce00078e10ff */
.L_x_3:
[----:B------:R-:W2:Y:S04]  /*1770*/  LDL.128 R8, [R0+-0x50] ;  /* 0xffffb00000087983 */ /* 0x000ea80000100c00 */
[----:B------:R-:W3:Y:S04]  /*1780*/  LDL.128 R12, [R0+-0x40] ;  /* 0xffffc000000c7983 */ /* 0x000ee80000100c00 */
[----:B------:R-:W4:Y:S04]  /*1790*/  LDL.128 R16, [R0+-0x30] ;  /* 0xffffd00000107983 */ /* 0x000f280000100c00 */
[----:B------:R-:W5:Y:S04]  /*17a0*/  LDL.128 R20, [R0+-0x20] ;  /* 0xffffe00000147983 */ /* 0x000f680000100c00 */
[----:B------:R-:W5:Y:S01]  /*17b0*/  LDL.128 R24, [R0+-0x10] ;  /* 0xfffff00000187983 */ /* 0x000f620000100c00 */
[----:B--2---:R-:W-:-:S02]  /*17c0*/  I2FP.F32.S32 R8, R8 ;  /* 0x0000000800087245 */ /* 0x004fc40000201400 */
[----:B------:R-:W-:Y:S02]  /*17d0*/  I2FP.F32.S32 R9, R9 ;  /* 0x0000000900097245 */ /* 0x000fe40000201400 */
[----:B------:R-:W-:Y:S01]  /*17e0*/  I2FP.F32.S32 R10, R10 ;  /* 0x0000000a000a7245 */ /* 0x000fe20000201400 */
[----:B------:R-:W-:Y:S01]  /*17f0*/  FFMA R8, R8, 0.039999999105930328369, RZ ;  /* 0x3d23d70a08087823 */ /* 0x000fe200000000ff */
[----:B------:R-:W-:Y:S02]  /*1800*/  I2FP.F32.S32 R11, R11 ;  /* 0x0000000b000b7245 */ /* 0x000fe40000201400 */
[----:B---3--:R-:W-:Y:S01]  /*1810*/  I2FP.F32.S32 R13, R13 ;  /* 0x0000000d000d7245 */ /* 0x008fe20000201400 */
[C---:B------:R-:W-:Y:S01]  /*1820*/  FFMA R29, R9.reuse, 0.039999999105930328369, R8 ;  /* 0x3d23d70a091d7823 */ /* 0x040fe20000000008 */
[----:B------:R-:W-:Y:S01]  /*1830*/  FFMA R9, R9, 0.039999999105930328369, RZ ;  /* 0x3d23d70a09097823 */ /* 0x000fe200000000ff */
[C---:B------:R-:W-:Y:S01]  /*1840*/  FFMA R8, R10.reuse, 0.039999999105930328369, RZ ;  /* 0x3d23d70a0a087823 */ /* 0x040fe200000000ff */
[----:B------:R-:W-:Y:S01]  /*1850*/  I2FP.F32.S32 R14, R14 ;  /* 0x0000000e000e7245 */ /* 0x000fe20000201400 */
[C---:B------:R-:W-:Y:S01]  /*1860*/  FFMA R4, R10.reuse, 0.039999999105930328369, R29 ;  /* 0x3d23d70a0a047823 */ /* 0x040fe2000000001d */
[----:B------:R-:W-:Y:S01]  /*1870*/  FFMA R30, R10, 0.039999999105930328369, R9 ;  /* 0x3d23d70a0a1e7823 */ /* 0x000fe20000000009 */
[----:B------:R-:W-:Y:S01]  /*1880*/  I2FP.F32.S32 R9, R12 ;  /* 0x0000000c00097245 */ /* 0x000fe20000201400 */
[C---:B------:R-:W-:Y:S01]  /*1890*/  FFMA R8, R11.reuse, 0.039999999105930328369, R8 ;  /* 0x3d23d70a0b087823 */ /* 0x040fe20000000008 */
[C---:B------:R-:W-:Y:S01]  /*18a0*/  FFMA R12, R11.reuse, 0.039999999105930328369, R4 ;  /* 0x3d23d70a0b0c7823 */ /* 0x040fe20000000004 */
[C---:B------:R-:W-:Y:S01]  /*18b0*/  FFMA R4, R11.reuse, 0.039999999105930328369, RZ ;  /* 0x3d23d70a0b047823 */ /* 0x040fe200000000ff */
[----:B------:R-:W-:Y:S01]  /*18c0*/  FFMA R10, R11, 0.039999999105930328369, R30 ;  /* 0x3d23d70a0b0a7823 */ /* 0x000fe2000000001e */
[C---:B------:R-:W-:Y:S01]  /*18d0*/  FFMA R8, R9.reuse, 0.039999999105930328369, R8 ;  /* 0x3d23d70a09087823 */ /* 0x040fe20000000008 */
[C---:B------:R-:W-:Y:S01]  /*18e0*/  FFMA R12, R9.reuse, 0.039999999105930328369, R12 ;  /* 0x3d23d70a090c7823 */ /* 0x040fe2000000000c */
[C---:B------:R-:W-:Y:S01]  /*18f0*/  FFMA R4, R9.reuse, 0.039999999105930328369, R4 ;  /* 0x3d23d70a09047823 */ /* 0x040fe20000000004 */
[----:B------:R-:W-:Y:S01]  /*1900*/  FFMA R10, R9, 0.039999999105930328369, R10 ;  /* 0x3d23d70a090a7823 */ /* 0x000fe2000000000a */
[C---:B------:R-:W-:Y:S01]  /*1910*/  FFMA R11, R13.reuse, 0.039999999105930328369, R8 ;  /* 0x3d23d70a0d0b7823 */ /* 0x040fe20000000008 */
[----:B------:R-:W-:Y:S01]  /*1920*/  I2FP.F32.S32 R15, R15 ;  /* 0x0000000f000f7245 */ /* 0x000fe20000201400 */
[C---:B------:R-:W-:Y:S01]  /*1930*/  FFMA R29, R13.reuse, 0.039999999105930328369, R4 ;  /* 0x3d23d70a0d1d7823 */ /* 0x040fe20000000004 */
[----:B------:R-:W-:Y:S01]  /*1940*/  FFMA R9, R13, 0.039999999105930328369, R10 ;  /* 0x3d23d70a0d097823 */ /* 0x000fe2000000000a */
[C---:B------:R-:W-:Y:S01]  /*1950*/  FFMA R8, R14.reuse, 0.039999999105930328369, R11 ;  /* 0x3d23d70a0e087823 */ /* 0x040fe2000000000b */
[----:B----4-:R-:W-:Y:S01]  /*1960*/  I2FP.F32.S32 R11, R16 ;  /* 0x00000010000b7245 */ /* 0x010fe20000201400 */
[----:B------:R-:W-:Y:S01]  /*1970*/  FFMA R10, R14, 0.039999999105930328369, R29 ;  /* 0x3d23d70a0e0a7823 */ /* 0x000fe2000000001d */
[----:B------:R-:W-:-:S02]  /*1980*/  I2FP.F32.S32 R14, R17 ;  /* 0x00000011000e7245 */ /* 0x000fc40000201400 */
[----:B------:R-:W-:Y:S01]  /*1990*/  I2FP.F32.S32 R13, R18 ;  /* 0x00000012000d7245 */ /* 0x000fe20000201400 */
[----:B------:R-:W-:Y:S01]  /*19a0*/  FFMA R11, R11, 0.039999999105930328369, R12 ;  /* 0x3d23d70a0b0b7823 */ /* 0x000fe2000000000c */
[----:B------:R-:W-:Y:S01]  /*19b0*/  FFMA R12, R15, 0.039999999105930328369, R10 ;  /* 0x3d23d70a0f0c7823 */ /* 0x000fe2000000000a */
[C---:B------:R-:W-:Y:S01]  /*19c0*/  FFMA R10, R14.reuse, 0.039999999105930328369, R9 ;  /* 0x3d23d70a0e0a7823 */ /* 0x040fe20000000009 */
[----:B------:R-:W-:Y:S01]  /*19d0*/  I2FP.F32.S32 R19, R19 ;  /* 0x0000001300137245 */ /* 0x000fe20000201400 */
[----:B------:R-:W-:Y:S01]  /*19e0*/  FFMA R11, R14, 0.039999999105930328369, R11 ;  /* 0x3d23d70a0e0b7823 */ /* 0x000fe2000000000b */
[C---:B------:R-:W-:Y:S01]  /*19f0*/  FFMA R18, R13.reuse, 0.039999999105930328369, R8 ;  /* 0x3d23d70a0d127823 */ /* 0x040fe20000000008 */
[C---:B------:R-:W-:Y:S01]  /*1a00*/  FFMA R16, R13.reuse, 0.039999999105930328369, R10 ;  /* 0x3d23d70a0d107823 */ /* 0x040fe2000000000a */
[----:B-----5:R-:W-:Y:S01]  /*1a10*/  I2FP.F32.S32 R20, R20 ;  /* 0x0000001400147245 */ /* 0x020fe20000201400 */
[----:B------:R-:W-:Y:S01]  /*1a20*/  FFMA R14, R13, 0.039999999105930328369, R11 ;  /* 0x3d23d70a0d0e7823 */ /* 0x000fe2000000000b */
[----:B------:R-:W-:Y:S01]  /*1a30*/  I2FP.F32.S32 R21, R21 ;  /* 0x0000001500157245 */ /* 0x000fe20000201400 */
[----:B------:R-:W2:Y:S01]  /*1a40*/  LDL.128 R8, [R0+0x10] ;  /* 0x0000100000087983 */ /* 0x000ea20000100c00 */
[C---:B------:R-:W-:Y:S01]  /*1a50*/  FFMA R13, R19.reuse, 0.039999999105930328369, R12 ;  /* 0x3d23d70a130d7823 */ /* 0x040fe2000000000c */
[C---:B------:R-:W-:Y:S01]  /*1a60*/  FFMA R17, R19.reuse, 0.039999999105930328369, R18 ;  /* 0x3d23d70a13117823 */ /* 0x040fe20000000012 */
[C---:B------:R-:W-:Y:S01]  /*1a70*/  FFMA R15, R19.reuse, 0.039999999105930328369, R16 ;  /* 0x3d23d70a130f7823 */ /* 0x040fe20000000010 */
[----:B------:R-:W-:Y:S01]  /*1a80*/  I2FP.F32.S32 R22, R22 ;  /* 0x0000001600167245 */ /* 0x000fe20000201400 */
[C---:B------:R-:W-:Y:S01]  /*1a90*/  FFMA R16, R20.reuse, 0.039999999105930328369, R13 ;  /* 0x3d23d70a14107823 */ /* 0x040fe2000000000d */
[----:B------:R-:W-:Y:S01]  /*1aa0*/  FFMA R19, R19, 0.039999999105930328369, R14 ;  /* 0x3d23d70a13137823 */ /* 0x000fe2000000000e */
[C---:B------:R-:W-:Y:S01]  /*1ab0*/  FFMA R14, R20.reuse, 0.039999999105930328369, R17 ;  /* 0x3d23d70a140e7823 */ /* 0x040fe20000000011 */
[----:B------:R-:W-:Y:S01]  /*1ac0*/  FFMA R12, R20, 0.039999999105930328369, R15 ;  /* 0x3d23d70a140c7823 */ /* 0x000fe2000000000f */
[C---:B------:R-:W-:Y:S01]  /*1ad0*/  FFMA R15, R21.reuse, 0.039999999105930328369, R16 ;  /* 0x3d23d70a150f7823 */ /* 0x040fe20000000010 */
[----:B------:R-:W-:Y:S01]  /*1ae0*/  I2FP.F32.S32 R4, R28 ;  /* 0x0000001c00047245 */ /* 0x000fe20000201400 */
[C---:B------:R-:W-:Y:S01]  /*1af0*/  FFMA R13, R21.reuse, 0.039999999105930328369, R14 ;  /* 0x3d23d70a150d7823 */ /* 0x040fe2000000000e */
[----:B------:R-:W-:Y:S01]  /*1b00*/  I2FP.F32.S32 R23, R23 ;  /* 0x0000001700177245 */ /* 0x000fe20000201400 */
[----:B------:R-:W-:Y:S01]  /*1b10*/  FFMA R12, R21, 0.039999999105930328369, R12 ;  /* 0x3d23d70a150c7823 */ /* 0x000fe2000000000c */
[----:B------:R-:W3:Y:S01]  /*1b20*/  LDL.128 R28, [R0+0x20] ;  /* 0x00002000001c7983 */ /* 0x000ee20000100c00 */
[----:B------:R-:W-:Y:S01]  /*1b30*/  I2FP.F32.S32 R25, R25 ;  /* 0x0000001900197245 */ /* 0x000fe20000201400 */
[----:B------:R-:W-:Y:S01]  /*1b40*/  FFMA R14, R22, 0.039999999105930328369, R15 ;  /* 0x3d23d70a160e7823 */ /* 0x000fe2000000000f */
[----:B------:R-:W-:Y:S01]  /*1b50*/  I2FP.F32.S32 R17, R24 ;  /* 0x0000001800117245 */ /* 0x000fe20000201400 */
[----:B------:R-:W-:Y:S01]  /*1b60*/  FFMA R20, R20, 0.039999999105930328369, R19 ;  /* 0x3d23d70a14147823 */ /* 0x000fe20000000013 */
[----:B------:R-:W-:Y:S01]  /*1b70*/  FFMA R22, R22, 0.039999999105930328369, R13 ;  /* 0x3d23d70a16167823 */ /* 0x000fe2000000000d */
[----:B------:R-:W-:Y:S01]  /*1b80*/  FFMA R23, R23, 0.039999999105930328369, R14 ;  /* 0x3d23d70a17177823 */ /* 0x000fe2000000000e */
[----:B------:R-:W-:-:S02]  /*1b90*/  FFMA R16, R25, 0.039999999105930328369, R12 ;  /* 0x3d23d70a19107823 */ /* 0x000fc4000000000c */
[----:B------:R-:W4:Y:S01]  /*1ba0*/  LDL.128 R12, [R0+0x30] ;  /* 0x00003000000c7983 */ /* 0x000f220000100c00 */
[----:B------:R-:W-:Y:S01]  /*1bb0*/  FFMA R20, R17, 0.039999999105930328369, R20 ;  /* 0x3d23d70a11147823 */ /* 0x000fe20000000014 */
[----:B------:R-:W-:-:S03]  /*1bc0*/  I2FP.F32.S32 R17, R26 ;  /* 0x0000001a00117245 */ /* 0x000fc60000201400 */
[----:B------:R-:W-:Y:S01]  /*1bd0*/  FFMA R20, R25, 0.039999999105930328369, R20 ;  /* 0x3d23d70a19147823 */ /* 0x000fe20000000014 */
[----:B------:R-:W-:Y:S01]  /*1be0*/  I2FP.F32.S32 R18, R27 ;  /* 0x0000001b00127245 */ /* 0x000fe20000201400 */
[C---:B------:R-:W-:Y:S01]  /*1bf0*/  FFMA R21, R17.reuse, 0.039999999105930328369, R22 ;  /* 0x3d23d70a11157823 */ /* 0x040fe20000000016 */
[C---:B------:R-:W-:Y:S01]  /*1c00*/  FFMA R19, R17.reuse, 0.039999999105930328369, R16 ;  /* 0x3d23d70a11137823 */ /* 0x040fe20000000010 */
[----:B------:R-:W-:Y:S02]  /*1c10*/  FFMA R17, R17, 0.039999999105930328369, R20 ;  /* 0x3d23d70a11117823 */ /* 0x000fe40000000014 */
[C---:B------:R-:W-:Y:S01]  /*1c20*/  FFMA R23, R18.reuse, 0.039999999105930328369, R23 ;  /* 0x3d23d70a12177823 */ /* 0x040fe20000000017 */
[C---:B------:R-:W-:Y:S01]  /*1c30*/  FFMA R21, R18.reuse, 0.039999999105930328369, R21 ;  /* 0x3d23d70a12157823 */ /* 0x040fe20000000015 */
[C---:B------:R-:W-:Y:S01]  /*1c40*/  FFMA R19, R18.reuse, 0.039999999105930328369, R19 ;  /* 0x3d23d70a12137823 */ /* 0x040fe20000000013 */
[----:B------:R-:W-:Y:S01]  /*1c50*/  FFMA R17, R18, 0.039999999105930328369, R17 ;  /* 0x3d23d70a12117823 */ /* 0x000fe20000000011 */
[C---:B------:R-:W-:Y:S01]  /*1c60*/  FFMA R20, R4.reuse, 0.039999999105930328369, R23 ;  /* 0x3d23d70a04147823 */ /* 0x040fe20000000017 */
[C---:B------:R-:W-:Y:S01]  /*1c70*/  FFMA R21, R4.reuse, 0.039999999105930328369, R21 ;  /* 0x3d23d70a04157823 */ /* 0x040fe20000000015 */
[C---:B------:R-:W-:Y:S01]  /*1c80*/  FFMA R22, R4.reuse, 0.039999999105930328369, R19 ;  /* 0x3d23d70a04167823 */ /* 0x040fe20000000013 */
[----:B------:R-:W-:-:S02]  /*1c90*/  FFMA R4, R4, 0.039999999105930328369, R17 ;  /* 0x3d23d70a04047823 */ /* 0x000fc40000000011 */
[----:B------:R0:W5:Y:S01]  /*1ca0*/  LDL.128 R16, [R0+0x40] ;  /* 0x0000400000107983 */ /* 0x0001620000100c00 */
[----:B------:R-:W-:Y:S02]  /*1cb0*/  I2FP.F32.S32 R23, R5 ;  /* 0x0000000500177245 */ /* 0x000fe40000201400 */
[----:B------:R-:W-:-:S03]  /*1cc0*/  I2FP.F32.S32 R5, R6 ;  /* 0x0000000600057245 */ /* 0x000fc60000201400 */
[C---:B------:R-:W-:Y:S01]  /*1cd0*/  FFMA R6, R23.reuse, 0.039999999105930328369, R20 ;  /* 0x3d23d70a17067823 */ /* 0x040fe20000000014 */
[C---:B------:R-:W-:Y:S01]  /*1ce0*/  FFMA R20, R23.reuse, 0.039999999105930328369, R21 ;  /* 0x3d23d70a17147823 */ /* 0x040fe20000000015 */
[----:B------:R-:W-:Y:S01]  /*1cf0*/  I2FP.F32.S32 R7, R7 ;  /* 0x0000000700077245 */ /* 0x000fe20000201400 */
[----:B------:R-:W-:Y:S01]  /*1d00*/  FFMA R22, R23, 0.039999999105930328369, R22 ;  /* 0x3d23d70a17167823 */ /* 0x000fe20000000016 */
[C---:B------:R-:W-:Y:S01]  /*1d10*/  FFMA R6, R5.reuse, 0.039999999105930328369, R6 ;  /* 0x3d23d70a05067823 */ /* 0x040fe20000000006 */
[----:B------:R-:W-:-:S03]  /*1d20*/  FFMA R5, R5, 0.039999999105930328369, R20 ;  /* 0x3d23d70a05057823 */ /* 0x000fc60000000014 */
[----:B------:R-:W-:Y:S01]  /*1d30*/  FFMA R20, R7, 0.039999999105930328369, R6 ;  /* 0x3d23d70a07147823 */ /* 0x000fe20000000006 */
[----:B------:R-:W-:-:S04]  /*1d40*/  UIADD3 UR4, UPT, UPT, UR4, 0x1, URZ ;  /* 0x0000000104047890 */ /* 0x000fc8000fffe0ff */
[----:B------:R-:W-:Y:S01]  /*1d50*/  UISETP.NE.AND UP0, UPT, UR4, 0x4, UPT ;  /* 0x000000040400788c */ /* 0x000fe2000bf05270 */
[----:B0-----:R-:W-:Y:S02]  /*1d60*/  IADD3 R0, PT, PT, R0, 0x20, RZ ;  /* 0x0000002000007810 */ /* 0x001fe40007ffe0ff */
[----:B--2---:R-:W-:Y:S02]  /*1d70*/  I2FP.F32.S32 R21, R8 ;  /* 0x0000000800157245 */ /* 0x004fe40000201400 */
[----:B------:R-:W-:Y:S02]  /*1d80*/  I2FP.F32.S32 R9, R9 ;  /* 0x0000000900097245 */ /* 0x000fe40000201400 */
[----:B------:R-:W-:Y:S01]  /*1d90*/  I2FP.F32.S32 R10, R10 ;  /* 0x0000000a000a7245 */ /* 0x000fe20000201400 */
[----:B------:R-:W-:Y:S02]  /*1da0*/  FFMA R4, R21, 0.039999999105930328369, R4 ;  /* 0x3d23d70a15047823 */ /* 0x000fe40000000004 */
[C---:B------:R-:W-:Y:S01]  /*1db0*/  FFMA R7, R9.reuse, 0.039999999105930328369, R22 ;  /* 0x3d23d70a09077823 */ /* 0x040fe20000000016 */
[----:B------:R-:W-:Y:S01]  /*1dc0*/  I2FP.F32.S32 R11, R11 ;  /* 0x0000000b000b7245 */ /* 0x000fe20000201400 */
[----:B------:R-:W-:Y:S01]  /*1dd0*/  FFMA R4, R9, 0.039999999105930328369, R4 ;  /* 0x3d23d70a09047823 */ /* 0x000fe20000000004 */
[C---:B------:R-:W-:Y:S01]  /*1de0*/  FFMA R8, R10.reuse, 0.039999999105930328369, R5 ;  /* 0x3d23d70a0a087823 */ /* 0x040fe20000000005 */
[----:B------:R-:W-:-:S02]  /*1df0*/  FFMA R6, R10, 0.039999999105930328369, R7 ;  /* 0x3d23d70a0a067823 */ /* 0x000fc40000000007 */
[----:B------:R-:W-:Y:S01]  /*1e00*/  FFMA R4, R10, 0.039999999105930328369, R4 ;  /* 0x3d23d70a0a047823 */ /* 0x000fe20000000004 */
[----:B---3--:R-:W-:Y:S01]  /*1e10*/  I2FP.F32.S32 R5, R28 ;  /* 0x0000001c00057245 */ /* 0x008fe20000201400 */
[C---:B------:R-:W-:Y:S01]  /*1e20*/  FFMA R8, R11.reuse, 0.039999999105930328369, R8 ;  /* 0x3d23d70a0b087823 */ /* 0x040fe20000000008 */
[C---:B------:R-:W-:Y:S01]  /*1e30*/  FFMA R6, R11.reuse, 0.039999999105930328369, R6 ;  /* 0x3d23d70a0b067823 */ /* 0x040fe20000000006 */
[----:B------:R-:W-:Y:S02]  /*1e40*/  FFMA R4, R11, 0.039999999105930328369, R4 ;  /* 0x3d23d70a0b047823 */ /* 0x000fe40000000004 */
[C---:B------:R-:W-:Y:S01]  /*1e50*/  FFMA R10, R5.reuse, 0.039999999105930328369, R8 ;  /* 0x3d23d70a050a7823 */ /* 0x040fe20000000008 */
[C---:B------:R-:W-:Y:S01]  /*1e60*/  FFMA R8, R5.reuse, 0.039999999105930328369, R6 ;  /* 0x3d23d70a05087823 */ /* 0x040fe20000000006 */
[----:B------:R-:W-:Y:S01]  /*1e70*/  FFMA R6, R5, 0.039999999105930328369, R4 ;  /* 0x3d23d70a05067823 */ /* 0x000fe20000000004 */
        /* <DEDUP_REMOVED lines=9> */
[----:B------:R-:W-:Y:S01]  /*1f10*/  I2FP.F32.S32 R10, R30 ;  /* 0x0000001e000a7245 */ /* 0x000fe20000201400 */
[----:B------:R-:W-:Y:S01]  /*1f20*/  FFMA R7, R13, 0.039999999105930328369, R6 ;  /* 0x3d23d70a0d077823 */ /* 0x000fe20000000006 */
[----:B------:R-:W-:Y:S01]  /*1f30*/  FFMA R5, R9, 0.039999999105930328369, R20 ;  /* 0x3d23d70a09057823 */ /* 0x000fe20000000014 */
[----:B------:R-:W-:Y:S01]  /*1f40*/  FFMA R13, R13, 0.039999999105930328369, R8 ;  /* 0x3d23d70a0d0d7823 */ /* 0x000fe20000000008 */
[----:B------:R-:W-:Y:S01]  /*1f50*/  I2FP.F32.S32 R9, R31 ;  /* 0x0000001f00097245 */ /* 0x000fe20000201400 */
[----:B------:R-:W-:Y:S01]  /*1f60*/  FFMA R6, R14, 0.039999999105930328369, R7 ;  /* 0x3d23d70a0e067823 */ /* 0x000fe20000000007 */
[C---:B------:R-:W-:Y:S01]  /*1f70*/  FFMA R7, R10.reuse, 0.039999999105930328369, R4 ;  /* 0x3d23d70a0a077823 */ /* 0x040fe20000000004 */
[----:B------:R-:W-:Y:S01]  /*1f80*/  FFMA R8, R10, 0.039999999105930328369, R5 ;  /* 0x3d23d70a0a087823 */ /* 0x000fe20000000005 */
[----:B------:R-:W-:Y:S01]  /*1f90*/  I2FP.F32.S32 R15, R15 ;  /* 0x0000000f000f7245 */ /* 0x000fe20000201400 */
[C---:B------:R-:W-:Y:S01]  /*1fa0*/  FFMA R4, R14.reuse, 0.039999999105930328369, R13 ;  /* 0x3d23d70a0e047823 */ /* 0x040fe2000000000d */
[----:B------:R-:W-:Y:S01]  /*1fb0*/  FFMA R14, R14, 0.039999999105930328369, R7 ;  /* 0x3d23d70a0e0e7823 */ /* 0x000fe20000000007 */
[----:B------:R-:W-:Y:S01]  /*1fc0*/  FFMA R8, R9, 0.039999999105930328369, R8 ;  /* 0x3d23d70a09087823 */ /* 0x000fe20000000008 */
[----:B-----5:R-:W-:Y:S01]  /*1fd0*/  I2FP.F32.S32 R16, R16 ;  /* 0x0000001000107245 */ /* 0x020fe20000201400 */
[C---:B------:R-:W-:Y:S01]  /*1fe0*/  FFMA R9, R15.reuse, 0.039999999105930328369, R4 ;  /* 0x3d23d70a0f097823 */ /* 0x040fe20000000004 */
[C---:B------:R-:W-:Y:S01]  /*1ff0*/  FFMA R5, R15.reuse, 0.039999999105930328369, R6 ;  /* 0x3d23d70a0f057823 */ /* 0x040fe20000000006 */
[C---:B------:R-:W-:Y:S01]  /*2000*/  FFMA R11, R15.reuse, 0.039999999105930328369, R14 ;  /* 0x3d23d70a0f0b7823 */ /* 0x040fe2000000000e */
[----:B------:R-:W-:Y:S01]  /*2010*/  FFMA R15, R15, 0.039999999105930328369, R8 ;  /* 0x3d23d70a0f0f7823 */ /* 0x000fe20000000008 */
[----:B------:R-:W-:Y:S01]  /*2020*/  I2FP.F32.S32 R6, R17 ;  /* 0x0000001100067245 */ /* 0x000fe20000201400 */
[C---:B------:R-:W-:Y:S01]  /*2030*/  FFMA R9, R16.reuse, 0.039999999105930328369, R9 ;  /* 0x3d23d70a10097823 */ /* 0x040fe20000000009 */
[C---:B------:R-:W-:Y:S01]  /*2040*/  FFMA R7, R16.reuse, 0.039999999105930328369, R5 ;  /* 0x3d23d70a10077823 */ /* 0x040fe20000000005 */
[----:B------:R-:W-:Y:S01]  /*2050*/  FFMA R15, R16, 0.039999999105930328369, R15 ;  /* 0x3d23d70a100f7823 */ /* 0x000fe2000000000f */
[----:B------:R-:W0:Y:S01]  /*2060*/  LDC.64 R4, c[0x0][0x388] ;  /* 0x0000e200ff047b82 */ /* 0x000e220000000a00 */
[----:B------:R-:W-:Y:S01]  /*2070*/  FFMA R10, R6, 0.039999999105930328369, R9 ;  /* 0x3d23d70a060a7823 */ /* 0x000fe20000000009 */
[----:B------:R-:W-:Y:S01]  /*2080*/  I2FP.F32.S32 R9, R18 ;  /* 0x0000001200097245 */ /* 0x000fe20000201400 */
[----:B------:R-:W-:Y:S01]  /*2090*/  FFMA R11, R16, 0.039999999105930328369, R11 ;  /* 0x3d23d70a100b7823 */ /* 0x000fe2000000000b */
[----:B------:R-:W-:Y:S01]  /*20a0*/  FFMA R12, R6, 0.039999999105930328369, R15 ;  /* 0x3d23d70a060c7823 */ /* 0x000fe2000000000f */
[----:B------:R-:W-:-:S02]  /*20b0*/  I2FP.F32.S32 R19, R19 ;  /* 0x0000001300137245 */ /* 0x000fc40000201400 */
[----:B------:R-:W-:Y:S01]  /*20c0*/  FFMA R8, R6, 0.039999999105930328369, R11 ;  /* 0x3d23d70a06087823 */ /* 0x000fe2000000000b */
[----:B------:R-:W-:-:S03]  /*20d0*/  FFMA R12, R9, 0.039999999105930328369, R12 ;  /* 0x3d23d70a090c7823 */ /* 0x000fc6000000000c */
[----:B------:R-:W-:Y:S01]  /*20e0*/  FFMA R6, R9, 0.039999999105930328369, R8 ;  /* 0x3d23d70a09067823 */ /* 0x000fe20000000008 */
[----:B------:R-:W-:Y:S01]  /*20f0*/  FFMA R12, R19, 0.039999999105930328369, R12 ;  /* 0x3d23d70a130c7823 */ /* 0x000fe2000000000c */
[----:B------:R-:W1:Y:S08]  /*2100*/  F2I.TRUNC.NTZ R11, R10 ;  /* 0x0000000a000b7305 */ /* 0x000e70000020f100 */
[----:B------:R-:W2:Y:S08]  /*2110*/  F2I.TRUNC.NTZ R13, R6 ;  /* 0x00000006000d7305 */ /* 0x000eb0000020f100 */
[----:B------:R-:W3:Y:S01]  /*2120*/  F2I.TRUNC.NTZ R15, R12 ;  /* 0x0000000c000f7305 */ /* 0x000ee2000020f100 */
[----:B0-----:R-:W-:-:S05]  /*2130*/  IMAD.WIDE R8, R2, 0x4, R4 ;  /* 0x0000000402087825 */ /* 0x001fca00078e0204 */
[----:B-1----:R-:W-:Y:S04]  /*2140*/  STG.E desc[UR6][R8.64+0x4], R11 ;  /* 0x0000040b08007986 */ /* 0x002fe8000c101906 */
[----:B--2---:R-:W-:Y:S01]  /*2150*/  STG.E desc[UR6][R8.64+0x8], R13 ;  /* 0x0000080d08007986 */ /* 0x004fe2000c101906 */
[----:B------:R-:W0:Y:S03]  /*2160*/  F2I.TRUNC.NTZ R7, R7 ;  /* 0x0000000700077305 */ /* 0x000e26000020f100 */
[----:B---3--:R-:W-:Y:S01]  /*2170*/  STG.E desc[UR6][R8.64+0xc], R15 ;  /* 0x00000c0f08007986 */ /* 0x008fe2000c101906 */
[----:B------:R-:W-:Y:S02]  /*2180*/  IADD3 R2, PT, PT, R2, R3, RZ ;  /* 0x0000000302027210 */ /* 0x000fe40007ffe0ff */
[----:B------:R-:W-:-:S02]  /*2190*/  MOV R5, R29 ;  /* 0x0000001d00057202 */ /* 0x000fc40000000f00 */
[----:B------:R-:W-:Y:S01]  /*21a0*/  MOV R6, R30 ;  /* 0x0000001e00067202 */ /* 0x000fe20000000f00 */
[----:B0-----:R0:W-:Y:S02]  /*21b0*/  STG.E desc[UR6][R8.64], R7 ;  /* 0x0000000708007986 */ /* 0x0011e4000c101906 */
[----:B0-----:R-:W-:Y:S01]  /*21c0*/  MOV R7, R31 ;  /* 0x0000001f00077202 */ /* 0x001fe20000000f00 */
[----:B------:R-:W-:Y:S06]  /*21d0*/  BRA.U UP0, `(.L_x_3) ;  /* 0xfffffff500647547 */ /* 0x000fec000b83ffff */
[----:B------:R-:W-:Y:S05]  /*21e0*/  EXIT ;  /* 0x000000000000794d */ /* 0x000fea0003800000 */
.L_x_4:
[----:B------:R-:W-:-:S00]  /*21f0*/  BRA `(.L_x_4) ;  /* 0xfffffffc00fc7947 */ /* 0x000fc0000383ffff */
[----:B------:R-:W-:-:S00]  /*2200*/  NOP ;  /* 0x0000000000007918 */ /* 0x000fc00000000000 */
[----:B------:R-:W-:-:S00]  /*2210*/  NOP ;  /* 0x0000000000007918 */ /* 0x000fc00000000000 */
[----:B------:R-:W-:-:S00]  /*2220*/  NOP ;  /* 0x0000000000007918 */ /* 0x000fc00000000000 */
[----:B------:R-:W-:-:S00]  /*2230*/  NOP ;  /* 0x0000000000007918 */ /* 0x000fc00000000000 */
[----:B------:R-:W-:-:S00]  /*2240*/  NOP ;  /* 0x0000000000007918 */ /* 0x000fc00000000000 */
[----:B------:R-:W-:-:S00]  /*2250*/  NOP ;  /* 0x0000000000007918 */ /* 0x000fc00000000000 */
[----:B------:R-:W-:-:S00]  /*2260*/  NOP ;  /* 0x0000000000007918 */ /* 0x000fc00000000000 */
[----:B------:R-:W-:-:S00]  /*2270*/  NOP ;  /* 0x0000000000007918 */ /* 0x000fc00000000000 */
.L_x_9:


//--------------------- .text._Z13avg_filter5x5PiS_ii --------------------------
	.section	.text._Z13avg_filter5x5PiS_ii,"ax",@progbits
	.align	128
        .global         _Z13avg_filter5x5PiS_ii
        .type           _Z13avg_filter5x5PiS_ii,@function
        .size           _Z13avg_filter5x5PiS_ii,(.L_x_10 - _Z13avg_filter5x5PiS_ii)
        .other          _Z13avg_filter5x5PiS_ii,@"STO_CUDA_ENTRY STV_DEFAULT"
_Z13avg_filter5x5PiS_ii:
.text._Z13avg_filter5x5PiS_ii:
[----:B------:R-:W-:Y:S01]  /*0000*/  LDC R1, c[0x0][0x37c] ;  /* 0x0000df00ff017b82 */ /* 0x000fe20000000800 */
[----:B------:R-:W0:Y:S01]  /*0010*/  S2R R3, SR_CTAID.Y ;  /* 0x0000000000037919 */ /* 0x000e220000002600 */
[----:B------:R-:W1:Y:S06]  /*0020*/  LDCU UR4, c[0x0][0x360] ;  /* 0x00006c00ff0477ac */ /* 0x000e6c0008000800 */
[----:B------:R-:W2:Y:S01]  /*0030*/  LDC.64 R4, c[0x0][0x390] ;  /* 0x0000e400ff047b82 */ /* 0x000ea20000000a00 */
[----:B------:R-:W0:Y:S01]  /*0040*/  S2R R2, SR_TID.Y ;  /* 0x0000000000027919 */ /* 0x000e220000002200 */
[----:B------:R-:W0:Y:S01]  /*0050*/  LDCU UR5, c[0x0][0x364] ;  /* 0x00006c80ff0577ac */ /* 0x000e220008000800 */
[----:B------:R-:W1:Y:S01]  /*0060*/  S2R R0, SR_CTAID.X ;  /* 0x0000000000007919 */ /* 0x000e620000002500 */
[----:B------:R-:W1:Y:S01]  /*0070*/  S2R R7, SR_TID.X ;  /* 0x0000000000077919 */ /* 0x000e620000002100 */
[----:B0-----:R-:W-:-:S05]  /*0080*/  IMAD R3, R3, UR5, R2 ;  /* 0x0000000503037c24 */ /* 0x001fca000f8e0202 */
[----:B--2---:R-:W-:Y:S01]  /*0090*/  ISETP.GE.AND P0, PT, R3, R4, PT ;  /* 0x000000040300720c */ /* 0x004fe20003f06270 */
[----:B-1----:R-:W-:-:S05]  /*00a0*/  IMAD R0, R0, UR4, R7 ;  /* 0x0000000400007c24 */ /* 0x002fca000f8e0207 */
        /* <DEDUP_REMOVED lines=16> */
[----:B------:R-:W5:Y:S01]  /*01b0*/  LDG.E R31, desc[UR4][R14.64] ;  /* 0x000000040e1f7981 */ /* 0x000f62000c1e1900 */
[----:B------:R-:W-:-:S03]  /*01c0*/  IMAD.WIDE R20, R5, 0x4, R14 ;  /* 0x0000000405147825 */ /* 0x000fc600078e020e */
[----:B------:R-:W5:Y:S01]  /*01d0*/  LDG.E R30, desc[UR4][R14.64+0x4] ;  /* 0x000004040e1e7981 */ /* 0x000f62000c1e1900 */
[----:B------:R-:W-:-:S03]  /*01e0*/  IMAD.WIDE R18, R5, 0x4, R20 ;  /* 0x0000000405127825 */ /* 0x000fc600078e0214 */
[----:B------:R-:W5:Y:S04]  /*01f0*/  LDG.E R25, desc[UR4][R14.64+0x8] ;  /* 0x000008040e197981 */ /* 0x000f68000c1e1900 */
[----:B------:R-:W5:Y:S01]  /*0200*/  LDG.E R24, desc[UR4][R14.64+0xc] ;  /* 0x00000c040e187981 */ /* 0x000f62000c1e1900 */
[----:B------:R-:W-:-:S03]  /*0210*/  IMAD.WIDE R16, R5, 0x4, R18 ;  /* 0x0000000405107825 */ /* 0x000fc600078e0212 */
[----:B------:R0:W5:Y:S04]  /*0220*/  LDG.E R13, desc[UR4][R14.64+0x10] ;  /* 0x000010040e0d7981 */ /* 0x000168000c1e1900 */
[----:B------:R1:W5:Y:S04]  /*0230*/  LDG.E R12, desc[UR4][R20.64] ;  /* 0x00000004140c7981 */ /* 0x000368000c1e1900 */
[----:B------:R1:W5:Y:S01]  /*0240*/  LDG.E R11, desc[UR4][R20.64+0x4] ;  /* 0x00000404140b7981 */ /* 0x000362000c1e1900 */
[----:B0-----:R-:W-:-:S03]  /*0250*/  IMAD.WIDE R14, R5, 0x4, R16 ;  /* 0x00000004050e7825 */ /* 0x001fc600078e0210 */
[----:B------:R1:W5:Y:S04]  /*0260*/  LDG.E R10, desc[UR4][R20.64+0x8] ;  /* 0x00000804140a7981 */ /* 0x000368000c1e1900 */
        /* <DEDUP_REMOVED lines=16> */
[----:B------:R1:W5:Y:S01]  /*0370*/  LDG.E R22, desc[UR4][R14.64+0x10] ;  /* 0x000010040e167981 */ /* 0x000362000c1e1900 */
[----:B------:R-:W-:Y:S05]  /*0380*/  BRA `(.L_x_7) ;  /* 0x0000000400747947 */ /* 0x000fea0003800000 */
.L_x_6:
[----:B------:R-:W0:Y:S01]  /*0390*/  LDC.64 R22, c[0x0][0x380] ;  /* 0x0000e000ff167b82 */ /* 0x000e220000000a00 */
[C---:B------:R-:W-:Y:S02]  /*03a0*/  VIMNMX R2, PT, PT, R0.reuse, 0x2, !PT ;  /* 0x0000000200027848 */ /* 0x040fe40007fe0100 */
[C---:B------:R-:W-:Y:S02]  /*03b0*/  VIMNMX R16, PT, PT, R0.reuse, 0x1, !PT ;  /* 0x0000000100107848 */ /* 0x040fe40007fe0100 */
[----:B------:R-:W-:Y:S02]  /*03c0*/  VIMNMX R20, PT, PT, RZ, R0, !PT ;  /* 0x00000000ff147248 */ /* 0x000fe40007fe0100 */
[C---:B------:R-:W-:Y:S02]  /*03d0*/  VIMNMX R12, PT, PT, R0.reuse, -0x1, !PT ;  /* 0xffffffff000c7848 */ /* 0x040fe40007fe0100 */
[----:B------:R-:W-:Y:S02]  /*03e0*/  VIMNMX R14, PT, PT, R0, -0x2, !PT ;  /* 0xfffffffe000e7848 */ /* 0x000fe40007fe0100 */
[----:B------:R-:W-:-:S02]  /*03f0*/  VIMNMX.U32 R9, PT, PT, R3, 0x2, !PT ;  /* 0x0000000203097848 */ /* 0x000fc40007fe0000 */
[--C-:B------:R-:W-:Y:S02]  /*0400*/  VIADDMNMX R2, R2, 0xfffffffe, R7.reuse, PT ;  /* 0xfffffffe02027846 */ /* 0x100fe40003800107 */
[--C-:B------:R-:W-:Y:S02]  /*0410*/  VIADDMNMX R16, R16, 0xffffffff, R7.reuse, PT ;  /* 0xffffffff10107846 */ /* 0x100fe40003800107 */
[----:B------:R-:W-:Y:S02]  /*0420*/  VIMNMX R20, PT, PT, R7, R20, PT ;  /* 0x0000001407147248 */ /* 0x000fe40003fe0100 */
[--C-:B------:R-:W-:Y:S02]  /*0430*/  VIADDMNMX R12, R12, 0x1, R7.reuse, PT ;  /* 0x000000010c0c7846 */ /* 0x100fe40003800107 */
[----:B------:R-:W-:Y:S02]  /*0440*/  VIADDMNMX R14, R14, 0x2, R7, PT ;  /* 0x000000020e0e7846 */ /* 0x000fe40003800107 */
[----:B------:R-:W-:-:S02]  /*0450*/  VIMNMX.U32 R7, PT, PT, R3, 0x1, !PT ;  /* 0x0000000103077848 */ /* 0x000fc40007fe0000 */
[--C-:B------:R-:W-:Y:S02]  /*0460*/  VIADDMNMX.U32 R9, R9, 0xfffffffe, R4.reuse, PT ;  /* 0xfffffffe09097846 */ /* 0x100fe40003800004 */
[----:B------:R-:W-:Y:S02]  /*0470*/  VIADDMNMX.U32 R7, R7, 0xffffffff, R4, PT ;  /* 0xffffffff07077846 */ /* 0x000fe40003800004 */
[----:B------:R-:W-:Y:S01]  /*0480*/  VIMNMX.U32 R8, PT, PT, R3, R4, PT ;  /* 0x0000000403087248 */ /* 0x000fe20003fe0000 */
[-C--:B------:R-:W-:Y:S01]  /*0490*/  IMAD R31, R9, R5.reuse, R2 ;  /* 0x00000005091f7224 */ /* 0x080fe200078e0202 */
[----:B------:R-:W-:Y:S01]  /*04a0*/  VIADDMNMX.U32 R29, R3, 0x1, R4, PT ;  /* 0x00000001031d7846 */ /* 0x000fe20003800004 */
[-C--:B------:R-:W-:Y:S01]  /*04b0*/  IMAD R15, R9, R5.reuse, R16 ;  /* 0x00000005090f7224 */ /* 0x080fe200078e0210 */
[----:B------:R-:W-:Y:S01]  /*04c0*/  VIADDMNMX.U32 R37, R3, 0x2, R4, PT ;  /* 0x0000000203257846 */ /* 0x000fe20003800004 */
[CC--:B------:R-:W-:Y:S02]  /*04d0*/  IMAD R25, R9.reuse, R5.reuse, R20 ;  /* 0x0000000509197224 */ /* 0x0c0fe400078e0214 */
[----:B------:R-:W-:-:S02]  /*04e0*/  IMAD R27, R9, R5, R12 ;  /* 0x00000005091b7224 */ /* 0x000fc400078e020c */
[-C--:B------:R-:W-:Y:S02]  /*04f0*/  IMAD R13, R9, R5.reuse, R14 ;  /* 0x00000005090d7224 */ /* 0x080fe400078e020e */
[CC--:B------:R-:W-:Y:S02]  /*0500*/  IMAD R10, R7.reuse, R5.reuse, R2 ;  /* 0x00000005070a7224 */ /* 0x0c0fe400078e0202 */
[CC--:B------:R-:W-:Y:S02]  /*0510*/  IMAD R11, R7.reuse, R5.reuse, R16 ;  /* 0x00000005070b7224 */ /* 0x0c0fe400078e0210 */
[CC--:B------:R-:W-:Y:S02]  /*0520*/  IMAD R6, R7.reuse, R5.reuse, R20 ;  /* 0x0000000507067224 */ /* 0x0c0fe400078e0214 */
[CC--:B------:R-:W-:Y:S02]  /*0530*/  IMAD R9, R7.reuse, R5.reuse, R12 ;  /* 0x0000000507097224 */ /* 0x0c0fe400078e020c */
[----:B------:R-:W-:-:S02]  /*0540*/  IMAD R18, R7, R5, R14 ;  /* 0x0000000507127224 */ /* 0x000fc400078e020e */
[CCC-:B------:R-:W-:Y:S02]  /*0550*/  IMAD R7, R8.reuse, R5.reuse, R2.reuse ;  /* 0x0000000508077224 */ /* 0x1c0fe400078e0202 */
[-CC-:B------:R-:W-:Y:S02]  /*0560*/  IMAD R33, R29, R5.reuse, R2.reuse ;  /* 0x000000051d217224 */ /* 0x180fe400078e0202 */
[-C--:B------:R-:W-:Y:S02]  /*0570*/  IMAD R21, R37, R5.reuse, R2 ;  /* 0x0000000525157224 */ /* 0x080fe400078e0202 */
[CC--:B------:R-:W-:Y:S02]  /*0580*/  IMAD R32, R8.reuse, R5.reuse, R16 ;  /* 0x0000000508207224 */ /* 0x0c0fe400078e0210 */
[-C--:B------:R-:W-:Y:S02]  /*0590*/  IMAD R4, R8, R5.reuse, R20 ;  /* 0x0000000508047224 */ /* 0x080fe400078e0214 */
[----:B------:R-:W-:-:S02]  /*05a0*/  IMAD R2, R29, R5, R16 ;  /* 0x000000051d027224 */ /* 0x000fc400078e0210 */
[-CC-:B------:R-:W-:Y:S02]  /*05b0*/  IMAD R35, R29, R5.reuse, R20.reuse ;  /* 0x000000051d237224 */ /* 0x180fe400078e0214 */
[CC--:B------:R-:W-:Y:S02]  /*05c0*/  IMAD R17, R37.reuse, R5.reuse, R20 ;  /* 0x0000000525117224 */ /* 0x0c0fe400078e0214 */
[-C--:B------:R-:W-:Y:S02]  /*05d0*/  IMAD R28, R8, R5.reuse, R12 ;  /* 0x00000005081c7224 */ /* 0x080fe400078e020c */
[-C--:B------:R-:W-:Y:S02]  /*05e0*/  IMAD R16, R37, R5.reuse, R16 ;  /* 0x0000000525107224 */ /* 0x080fe400078e0210 */
[-CC-:B------:R-:W-:Y:S02]  /*05f0*/  IMAD R20, R29, R5.reuse, R12.reuse ;  /* 0x000000051d147224 */ /* 0x180fe400078e020c */
[----:B------:R-:W-:-:S02]  /*0600*/  IMAD R19, R37, R5, R12 ;  /* 0x0000000525137224 */ /* 0x000fc400078e020c */
[----:B0-----:R-:W-:-:S04]  /*0610*/  IMAD.WIDE R30, R31, 0x4, R22 ;  /* 0x000000041f1e7825 */ /* 0x001fc800078e0216 */
[-CC-:B------:R-:W-:Y:S02]  /*0620*/  IMAD R8, R8, R5.reuse, R14.reuse ;  /* 0x0000000508087224 */ /* 0x180fe400078e020e */
[-CC-:B------:R-:W-:Y:S01]  /*0630*/  IMAD R29, R29, R5.reuse, R14.reuse ;  /* 0x000000051d1d7224 */ /* 0x180fe200078e020e */
[----:B------:R-:W5:Y:S01]  /*0640*/  LDG.E R31, desc[UR4][R30.64] ;  /* 0x000000041e1f7981 */ /* 0x000f62000c1e1900 */
[----:B------:R-:W-:Y:S02]  /*0650*/  IMAD R37, R37, R5, R14 ;  /* 0x0000000525257224 */ /* 0x000fe400078e020e */
[----:B------:R-:W-:-:S04]  /*0660*/  IMAD.WIDE R14, R15, 0x4, R22 ;  /* 0x000000040f0e7825 */ /* 0x000fc800078e0216 */
[--C-:B------:R-:W-:Y:S01]  /*0670*/  IMAD.WIDE R24, R25, 0x4, R22.reuse ;  /* 0x0000000419187825 */ /* 0x100fe200078e0216 */
[----:B------:R0:W5:Y:S03]  /*0680*/  LDG.E R30, desc[UR4][R14.64] ;  /* 0x000000040e1e7981 */ /* 0x000166000c1e1900 */
[--C-:B------:R-:W-:Y:S02]  /*0690*/  IMAD.WIDE R26, R27, 0x4, R22.reuse ;  /* 0x000000041b1a7825 */ /* 0x100fe400078e0216 */
[----:B------:R-:W5:Y:S02]  /*06a0*/  LDG.E R25, desc[UR4][R24.64] ;  /* 0x0000000418197981 */ /* 0x000f64000c1e1900 */
[--C-:B0-----:R-:W-:Y:S02]  /*06b0*/  IMAD.WIDE R14, R10, 0x4, R22.reuse ;  /* 0x000000040a0e7825 */ /* 0x101fe400078e0216 */
[----:B------:R0:W5:Y:S02]  /*06c0*/  LDG.E R24, desc[UR4][R26.64] ;  /* 0x000000041a187981 */ /* 0x000164000c1e1900 */
[----:B------:R-:W-:-:S02]  /*06d0*/  IMAD.WIDE R10, R11, 0x4, R22 ;  /* 0x000000040b0a7825 */ /* 0x000fc400078e0216 */
[----:B------:R1:W5:Y:S04]  /*06e0*/  LDG.E R12, desc[UR4][R14.64] ;  /* 0x000000040e0c7981 */ /* 0x000368000c1e1900 */
[----:B------:R-:W5:Y:S01]  /*06f0*/  LDG.E R11, desc[UR4][R10.64] ;  /* 0x000000040a0b7981 */ /* 0x000f62000c1e1900 */
[----:B0-----:R-:W-:-:S04]  /*0700*/  IMAD.WIDE R26, R6, 0x4, R22 ;  /* 0x00000004061a7825 */ /* 0x001fc800078e0216 */
[--C-:B-1----:R-:W-:Y:S01]  /*0710*/  IMAD.WIDE R14, R9, 0x4, R22.reuse ;  /* 0x00000004090e7825 */ /* 0x102fe200078e0216 */
[----:B------:R0:W5:Y:S03]  /*0720*/  LDG.E R10, desc[UR4][R26.64] ;  /* 0x000000041a0a7981 */ /* 0x000166000c1e1900 */
[--C-:B------:R-:W-:Y:S01]  /*0730*/  IMAD.WIDE R6, R7, 0x4, R22.reuse ;  /* 0x0000000407067825 */ /* 0x100fe200078e0216 */
[----:B------:R1:W5:Y:S05]  /*0740*/  LDG.E R9, desc[UR4][R14.64] ;  /* 0x000000040e097981 */ /* 0x00036a000c1e1900 */
[----:B------:R-:W5:Y:S01]  /*0750*/  LDG.E R7, desc[UR4][R6.64] ;  /* 0x0000000406077981 */ /* 0x000f62000c1e1900 */
[----:B0-----:R-:W-:-:S04]  /*0760*/  IMAD.WIDE R26, R32, 0x4, R22 ;  /* 0x00000004201a7825 */ /* 0x001fc800078e0216 */
[----:B-1----:R-:W-:-:S04]  /*0770*/  IMAD.WIDE R14, R4, 0x4, R22 ;  /* 0x00000004040e7825 */ /* 0x002fc800078e0216 */
[--C-:B------:R-:W-:Y:S01]  /*0780*/  IMAD.WIDE R32, R33, 0x4, R22.reuse ;  /* 0x0000000421207825 */ /* 0x100fe200078e0216 */
[----:B------:R0:W5:Y:S04]  /*0790*/  LDG.E R4, desc[UR4][R14.64] ;  /* 0x000000040e047981 */ /* 0x000168000c1e1900 */
        /* <DEDUP_REMOVED lines=9> */
[--C-:B-1----:R-:W-:Y:S01]  /*0830*/  IMAD.WIDE R26, R20, 0x4, R22.reuse ;  /* 0x00000004141a7825 */ /* 0x102fe200078e0216 */
[----:B------:R0:W5:Y:S04]  /*0840*/  LDG.E R13, desc[UR4][R14.64] ;  /* 0x000000040e0d7981 */ /* 0x000168000c1e1900 */
[----:B------:R1:W5:Y:S01]  /*0850*/  LDG.E R35, desc[UR4][R26.64] ;  /* 0x000000041a237981 */ /* 0x000362000c1e1900 */
[----:B0-----:R-:W-:-:S04]  /*0860*/  IMAD.WIDE R14, R18, 0x4, R22 ;  /* 0x00000004120e7825 */ /* 0x001fc800078e0216 */
[--C-:B-1----:R-:W-:Y:S02]  /*0870*/  IMAD.WIDE R26, R8, 0x4, R22.reuse ;  /* 0x00000004081a7825 */ /* 0x102fe400078e0216 */
[----:B------:R0:W5:Y:S02]  /*0880*/  LDG.E R8, desc[UR4][R14.64] ;  /* 0x000000040e087981 */ /* 0x000164000c1e1900 */
[--C-:B------:R-:W-:Y:S02]  /*0890*/  IMAD.WIDE R28, R29, 0x4, R22.reuse ;  /* 0x000000041d1c7825 */ /* 0x100fe400078e0216 */
[----:B------:R2:W5:Y:S02]  /*08a0*/  LDG.E R26, desc[UR4][R26.64] ;  /* 0x000000041a1a7981 */ /* 0x000564000c1e1900 */
[--C-:B------:R-:W-:Y:S02]  /*08b0*/  IMAD.WIDE R20, R21, 0x4, R22.reuse ;  /* 0x0000000415147825 */ /* 0x100fe400078e0216 */
[----:B------:R2:W5:Y:S02]  /*08c0*/  LDG.E R28, desc[UR4][R28.64] ;  /* 0x000000041c1c7981 */ /* 0x000564000c1e1900 */
[----:B0-----:R-:W-:-:S02]  /*08d0*/  IMAD.WIDE R14, R16, 0x4, R22 ;  /* 0x00000004100e7825 */ /* 0x001fc400078e0216 */
[----:B------:R2:W5:Y:S02]  /*08e0*/  LDG.E R20, desc[UR4][R20.64] ;  /* 0x0000000414147981 */ /* 0x000564000c1e1900 */
[--C-:B------:R-:W-:Y:S02]  /*08f0*/  IMAD.WIDE R16, R17, 0x4, R22.reuse ;  /* 0x0000000411107825 */ /* 0x100fe400078e0216 */
[----:B------:R2:W5:Y:S02]  /*0900*/  LDG.E R36, desc[UR4][R14.64] ;  /* 0x000000040e247981 */ /* 0x000564000c1e1900 */
[----:B------:R-:W-:-:S04]  /*0910*/  IMAD.WIDE R18, R19, 0x4, R22 ;  /* 0x0000000413127825 */ /* 0x000fc800078e0216 */
[----:B------:R-:W-:Y:S01]  /*0920*/  IMAD.WIDE R22, R37, 0x4, R22 ;  /* 0x0000000425167825 */ /* 0x000fe200078e0216 */
[----:B------:R2:W5:Y:S04]  /*0930*/  LDG.E R21, desc[UR4][R16.64] ;  /* 0x0000000410157981 */ /* 0x000568000c1e1900 */
[----:B------:R2:W5:Y:S04]  /*0940*/  LDG.E R37, desc[UR4][R18.64] ;  /* 0x0000000412257981 */ /* 0x000568000c1e1900 */
[----:B------:R2:W5:Y:S02]  /*0950*/  LDG.E R22, desc[UR4][R22.64] ;  /* 0x0000000416167981 */ /* 0x000564000c1e1900 */
.L_x_7:
[----:B------:R-:W-:Y:S05]  /*0960*/  BSYNC.RECONVERGENT B0 ;  /* 0x0000000000007941 */ /* 0x000fea0003800200 */
.L_x_5:
[----:B-----5:R-:W-:Y:S01]  /*0970*/  I2FP.F32.S32 R31, R31 ;  /* 0x0000001f001f7245 */ /* 0x020fe20000201400 */
[----:B------:R-:W-:Y:S01]  /*0980*/  IMAD R3, R3, R5, R0 ;  /* 0x0000000503037224 */ /* 0x000fe200078e0200 */
[----:B------:R-:W-:Y:S02]  /*0990*/  I2FP.F32.S32 R30, R30 ;  /* 0x0000001e001e7245 */ /* 0x000fe40000201400 */
[----:B------:R-:W-:Y:S01]  /*09a0*/  I2FP.F32.S32 R25, R25 ;  /* 0x0000001900197245 */ /* 0x000fe20000201400 */
[----:B------:R-:W-:Y:S01]  /*09b0*/  FFMA R31, R31, 0.039999999105930328369, RZ ;  /* 0x3d23d70a1f1f7823 */ /* 0x000fe200000000ff */
[----:B------:R-:W-:Y:S02]  /*09c0*/  I2FP.F32.S32 R24, R24 ;  /* 0x0000001800187245 */ /* 0x000fe40000201400 */
[----:B------:R-:W-:Y:S01]  /*09d0*/  I2FP.F32.S32 R13, R13 ;  /* 0x0000000d000d7245 */ /* 0x000fe20000201400 */
[----:B------:R-:W-:Y:S01]  /*09e0*/  FFMA R30, R30, 0.039999999105930328369, R31 ;  /* 0x3d23d70a1e1e7823 */ /* 0x000fe2000000001f */
[----:B------:R-:W-:-:S02]  /*09f0*/  I2FP.F32.S32 R12, R12 ;  /* 0x0000000c000c7245 */ /* 0x000fc40000201400 */
[----:B------:R-:W-:Y:S01]  /*0a00*/  I2FP.F32.S32 R11, R11 ;  /* 0x0000000b000b7245 */ /* 0x000fe20000201400 */
[----:B------:R-:W-:Y:S01]  /*0a10*/  FFMA R25, R25, 0.039999999105930328369, R30 ;  /* 0x3d23d70a19197823 */ /* 0x000fe2000000001e */
[----:B------:R-:W-:Y:S02]  /*0a20*/  I2FP.F32.S32 R10, R10 ;  /* 0x0000000a000a7245 */ /* 0x000fe40000201400 */
[----:B------:R-:W-:Y:S01]  /*0a30*/  I2FP.F32.S32 R9, R9 ;  /* 0x0000000900097245 */ /* 0x000fe20000201400 */
[----:B------:R-:W-:Y:S01]  /*0a40*/  FFMA R24, R24, 0.039999999105930328369, R25 ;  /* 0x3d23d70a18187823 */ /* 0x000fe20000000019 */
[----:B------:R-:W-:Y:S02]  /*0a50*/  I2FP.F32.S32 R8, R8 ;  /* 0x0000000800087245 */ /* 0x000fe40000201400 */
[----:B------:R-:W-:Y:S01]  /*0a60*/  I2FP.F32.S32 R7, R7 ;  /* 0x0000000700077245 */ /* 0x000fe20000201400 */
[----:B------:R-:W-:Y:S01]  /*0a70*/  FFMA R13, R13, 0.039999999105930328369, R24 ;  /* 0x3d23d70a0d0d7823 */ /* 0x000fe20000000018 */
[----:B------:R-:W-:-:S02]  /*0a80*/  I2FP.F32.S32 R6, R6 ;  /* 0x0000000600067245 */ /* 0x000fc40000201400 */
[----:B------:R-:W-:Y:S01]  /*0a90*/  I2FP.F32.S32 R33, R33 ;  /* 0x0000002100217245 */ /* 0x000fe20000201400 */
[----:B------:R-:W-:Y:S01]  /*0aa0*/  FFMA R12, R12, 0.039999999105930328369, R13 ;  /* 0x3d23d70a0c0c7823 */ /* 0x000fe2000000000d */
[----:B------:R-:W-:Y:S02]  /*0ab0*/  I2FP.F32.S32 R35, R35 ;  /* 0x0000002300237245 */ /* 0x000fe40000201400 */
[----:B-12---:R-:W-:Y:S01]  /*0ac0*/  I2FP.F32.S32 R21, R21 ;  /* 0x0000001500157245 */ /* 0x006fe20000201400 */
[----:B------:R-:W-:Y:S01]  /*0ad0*/  FFMA R11, R11, 0.039999999105930328369, R12 ;  /* 0x3d23d70a0b0b7823 */ /* 0x000fe2000000000c */
[----:B------:R-:W-:-:S03]  /*0ae0*/  I2FP.F32.S32 R37, R37 ;  /* 0x0000002500257245 */ /* 0x000fc60000201400 */
[----:B------:R-:W-:-:S04]  /*0af0*/  FFMA R10, R10, 0.039999999105930328369, R11 ;  /* 0x3d23d70a0a0a7823 */ /* 0x000fc8000000000b */
[----:B------:R-:W-:-:S04]  /*0b00*/  FFMA R9, R9, 0.039999999105930328369, R10 ;  /* 0x3d23d70a09097823 */ /* 0x000fc8000000000a */
[----:B------:R-:W-:Y:S01]  /*0b10*/  FFMA R8, R8, 0.039999999105930328369, R9 ;  /* 0x3d23d70a08087823 */ /* 0x000fe20000000009 */
[----:B------:R-:W-:-:S03]  /*0b20*/  I2FP.F32.S32 R9, R4 ;  /* 0x0000000400097245 */ /* 0x000fc60000201400 */
[----:B------:R-:W-:-:S04]  /*0b30*/  FFMA R7, R7, 0.039999999105930328369, R8 ;  /* 0x3d23d70a07077823 */ /* 0x000fc80000000008 */
[----:B------:R-:W-:Y:S01]  /*0b40*/  FFMA R6, R6, 0.039999999105930328369, R7 ;  /* 0x3d23d70a06067823 */ /* 0x000fe20000000007 */
[----:B------:R-:W-:-:S03]  /*0b50*/  I2FP.F32.S32 R7, R2 ;  /* 0x0000000200077245 */ /* 0x000fc60000201400 */
        /* <DEDUP_REMOVED lines=16> */
[----:B------:R-:W-:Y:S02]  /*0c60*/  FFMA R2, R7, 0.039999999105930328369, R6 ;  /* 0x3d23d70a07027823 */ /* 0x000fe40000000006 */
[----:B------:R-:W0:Y:S02]  /*0c70*/  LDC.64 R6, c[0x0][0x388] ;  /* 0x0000e200ff067b82 */ /* 0x000e240000000a00 */
[----:B------:R-:W-:-:S04]  /*0c80*/  FFMA R2, R21, 0.039999999105930328369, R2 ;  /* 0x3d23d70a15027823 */ /* 0x000fc80000000002 */
[----:B------:R-:W-:-:S04]  /*0c90*/  FFMA R2, R37, 0.039999999105930328369, R2 ;  /* 0x3d23d70a25027823 */ /* 0x000fc80000000002 */
[----:B------:R-:W-:-:S06]  /*0ca0*/  FFMA R9, R9, 0.039999999105930328369, R2 ;  /* 0x3d23d70a09097823 */ /* 0x000fcc0000000002 */
[----:B------:R-:W1:Y:S01]  /*0cb0*/  F2I.TRUNC.NTZ R9, R9 ;  /* 0x0000000900097305 */ /* 0x000e62000020f100 */
[----:B0-----:R-:W-:-:S05]  /*0cc0*/  IMAD.WIDE R2, R3, 0x4, R6 ;  /* 0x0000000403027825 */ /* 0x001fca00078e0206 */
[----:B-1----:R-:W-:Y:S01]  /*0cd0*/  STG.E desc[UR4][R2.64], R9 ;  /* 0x0000000902007986 */ /* 0x002fe2000c101904 */
[----:B------:R-:W-:Y:S05]  /*0ce0*/  EXIT ;  /* 0x000000000000794d */ /* 0x000fea0003800000 */
.L_x_8:
        /* <DEDUP_REMOVED lines=9> */
.L_x_10:


//--------------------- .nv.shared.reserved.0     --------------------------
	.section	.nv.shared.reserved.0,"aw",@nobits
	.weak		__nv_reservedSMEM_offset_0_alias
	.size		__nv_reservedSMEM_offset_0_alias, 0, 64
	.other		__nv_reservedSMEM_offset_0_alias,@"STO_CUDA_RESERVED_SHARED STV_DEFAULT"
__nv_reservedSMEM_offset_0_alias:
	.zero		0
	.zero		64


//--------------------- .nv.constant0._Z21avg_filter5x5_tile4x4PiS_ii --------------------------
	.section	.nv.constant0._Z21avg_filter5x5_tile4x4PiS_ii,"a",@progbits
	.sectionflags	@""
	.align	4
.nv.constant0._Z21avg_filter5x5_tile4x4PiS_ii:
	.zero		920


//--------------------- .nv.constant0._Z13avg_filter5x5PiS_ii --------------------------
	.section	.nv.constant0._Z13avg_filter5x5PiS_ii,"a",@progbits
	.sectionflags	@""
	.align	4
.nv.constant0._Z13avg_filter5x5PiS_ii:
	.zero		920


//--------------------- SYMBOLS --------------------------

	.type		.nv.reservedSmem.offset0,@object
	.size		.nv.reservedSmem.offset0,0x4
